def matmul_kernel(
    a_ptr,
    b_ptr,
    c_ptr,
    M,
    N,
    K,
    stride_am,
    stride_ak,
    stride_bk,
    stride_bn,
    stride_cm,
    stride_cn,
    BLOCK_M: tl.constexpr,
    BLOCK_N: tl.constexpr,
    BLOCK_K: tl.constexpr,
    GROUP_M: tl.constexpr,
):
    pid = tl.program_id(axis=0)
    num_pid_m = tl.cdiv(M, BLOCK_M)
    num_pid_n = tl.cdiv(N, BLOCK_N)
    num_pid_in_group = GROUP_M * num_pid_n
    group_id = pid // num_pid_in_group
    first_pid_m = group_id * GROUP_M
    group_size_m = min(num_pid_m - first_pid_m, GROUP_M)
    pid_m = first_pid_m + ((pid % num_pid_in_group) % group_size_m)
    pid_n = (pid % num_pid_in_group) // group_size_m

    offs_am = (pid_m * BLOCK_M + tl.arange(0, BLOCK_M)) % M
    offs_bn = (pid_n * BLOCK_N + tl.arange(0, BLOCK_N)) % N
    offs_k = tl.arange(0, BLOCK_K)
    a_ptrs = a_ptr + offs_am[:, None] * stride_am + offs_k[None, :] * stride_ak
    b_ptrs = b_ptr + offs_k[:, None] * stride_bk + offs_bn[None, :] * stride_bn

    acc = tl.zeros((BLOCK_M, BLOCK_N), dtype=tl.float32)
    for kk in range(0, tl.cdiv(K, BLOCK_K)):
        a = tl.load(a_ptrs, mask=offs_k[None, :] < K - kk * BLOCK_K, other=0.0)
        b = tl.load(b_ptrs, mask=offs_k[:, None] < K - kk * BLOCK_K, other=0.0)
        acc = tl.dot(a, b, acc)
        a_ptrs += BLOCK_K * stride_ak
        b_ptrs += BLOCK_K * stride_bk

    c = acc.to(c_ptr.dtype.element_ty)
    offs_cm = pid_m * BLOCK_M + tl.arange(0, BLOCK_M)
    offs_cn = pid_n * BLOCK_N + tl.arange(0, BLOCK_N)
    c_ptrs = c_ptr + offs_cm[:, None] * stride_cm + offs_cn[None, :] * stride_cn
    mask = (offs_cm[:, None] < M) & (offs_cn[None, :] < N)
    tl.store(c_ptrs, c, mask=mask)

# config = {"BLOCK_K": 64, "BLOCK_M": 256, "BLOCK_N": 16, "GROUP_M": 8, "arch": "sm_90", "dtype": "fp8e4m3", "num_ctas": 1, "num_stages": 2, "num_warps": 8}
# arch = sm_90


// ===== COMPILED SASS (sm_90a) =====

	.target	sm_90a

	.elftype	@"ET_EXEC"


//--------------------- .note.nv.tkinfo           --------------------------
	.section	.note.nv.tkinfo,"",@"SHT_NOTE"
	.sectionflags	@"SHF_NOTE_NV_TKINFO"
	.tkinfo
        /*0018*/ 	.word	0x00000002
        /*0030*/ 	.string	""
        /*0030*/ 	.string	"ptxas"
        /*0030*/ 	.string	"Cuda compilation tools, release 13.0, V13.0.88"
        /*0030*/ 	.string	"Build cuda_13.0.r13.0/compiler.36424714_0"
        /*0030*/ 	.string	"-v  -suppress-debug-info  -lineinfo  -arch sm_90a "



//--------------------- .note.nv.cuinfo           --------------------------
	.section	.note.nv.cuinfo,"",@"SHT_NOTE"
	.sectionflags	@"SHF_NOTE_NV_CUINFO"
        /*0018*/ 	.short	0x0002
        /*001a*/ 	.short	0x005a
        /*001c*/ 	.short	0x0082
	.zero		2


//--------------------- .nv.info                  --------------------------
	.section	.nv.info,"",@"SHT_CUDA_INFO"
	.align	4


	//----- nvinfo : EIATTR_REGCOUNT
	.align		4
        /*0000*/ 	.byte	0x04, 0x2f
        /*0002*/ 	.short	(.L_1 - .L_0)
	.align		4
.L_0:
        /*0004*/ 	.word	index@(matmul_kernel)
        /*0008*/ 	.word	0x000000c0


	//----- nvinfo : EIATTR_FRAME_SIZE
	.align		4
.L_1:
        /*000c*/ 	.byte	0x04, 0x11
        /*000e*/ 	.short	(.L_3 - .L_2)
	.align		4
.L_2:
        /*0010*/ 	.word	index@(matmul_kernel)
        /*0014*/ 	.word	0x00000000


	//----- nvinfo : EIATTR_MIN_STACK_SIZE
	.align		4
.L_3:
        /*0018*/ 	.byte	0x04, 0x12
        /*001a*/ 	.short	(.L_5 - .L_4)
	.align		4
.L_4:
        /*001c*/ 	.word	index@(matmul_kernel)
        /*0020*/ 	.word	0x00000000
.L_5:


//--------------------- .nv.compat                --------------------------
	.section	.nv.compat,"",@"SHT_CUDA_COMPAT_INFO"
	.align	4
        /*0000*/ 	.byte	0x02, 0x09, 0x01, 0x00, 0x02, 0x02, 0x04, 0x00, 0x02, 0x05, 0x05, 0x00, 0x03, 0x07, 0x01, 0x01
        /*0010*/ 	.byte	0x02, 0x03, 0x00, 0x00, 0x02, 0x06, 0x01, 0x00, 0x04, 0x0b, 0x08, 0x00, 0x00, 0x00, 0x00, 0x00
        /*0020*/ 	.byte	0x00, 0x00, 0x00, 0x00


//--------------------- .nv.info.matmul_kernel    --------------------------
	.section	.nv.info.matmul_kernel,"",@"SHT_CUDA_INFO"
	.sectionflags	@""
	.align	4


	//----- nvinfo : EIATTR_CUDA_API_VERSION
	.align		4
        /*0000*/ 	.byte	0x04, 0x37
        /*0002*/ 	.short	(.L_7 - .L_6)
.L_6:
        /*0004*/ 	.word	0x00000082


	//----- nvinfo : EIATTR_KPARAM_INFO
	.align		4
.L_7:
        /*0008*/ 	.byte	0x04, 0x17
        /*000a*/ 	.short	(.L_9 - .L_8)
.L_8:
        /*000c*/ 	.word	0x00000000
        /*0010*/ 	.short	0x000d
        /*0012*/ 	.short	0x0048
        /*0014*/ 	.byte	0x00, 0xf4, 0x21, 0x00


	//----- nvinfo : EIATTR_KPARAM_INFO
	.align		4
.L_9:
        /*0018*/ 	.byte	0x04, 0x17
        /*001a*/ 	.short	(.L_11 - .L_10)
.L_10:
        /*001c*/ 	.word	0x00000000
        /*0020*/ 	.short	0x000c
        /*0022*/ 	.short	0x0040
        /*0024*/ 	.byte	0x00, 0xf4, 0x21, 0x00


	//----- nvinfo : EIATTR_KPARAM_INFO
	.align		4
.L_11:
        /*0028*/ 	.byte	0x04, 0x17
        /*002a*/ 	.short	(.L_13 - .L_12)
.L_12:
        /*002c*/ 	.word	0x00000000
        /*0030*/ 	.short	0x000b
        /*0032*/ 	.short	0x0038
        /*0034*/ 	.byte	0x00, 0xf0, 0x11, 0x00


	//----- nvinfo : EIATTR_KPARAM_INFO
	.align		4
.L_13:
        /*0038*/ 	.byte	0x04, 0x17
        /*003a*/ 	.short	(.L_15 - .L_14)
.L_14:
        /*003c*/ 	.word	0x00000000
        /*0040*/ 	.short	0x000a
        /*0042*/ 	.short	0x0034
        /*0044*/ 	.byte	0x00, 0xf0, 0x11, 0x00


	//----- nvinfo : EIATTR_KPARAM_INFO
	.align		4
.L_15:
        /*0048*/ 	.byte	0x04, 0x17
        /*004a*/ 	.short	(.L_17 - .L_16)
.L_16:
        /*004c*/ 	.word	0x00000000
        /*0050*/ 	.short	0x0009
        /*0052*/ 	.short	0x0030
        /*0054*/ 	.byte	0x00, 0xf0, 0x11, 0x00


	//----- nvinfo : EIATTR_KPARAM_INFO
	.align		4
.L_17:
        /*0058*/ 	.byte	0x04, 0x17
        /*005a*/ 	.short	(.L_19 - .L_18)
.L_18:
        /*005c*/ 	.word	0x00000000
        /*0060*/ 	.short	0x0008
        /*0062*/ 	.short	0x002c
        /*0064*/ 	.byte	0x00, 0xf0, 0x11, 0x00


	//----- nvinfo : EIATTR_KPARAM_INFO
	.align		4
.L_19:
        /*0068*/ 	.byte	0x04, 0x17
        /*006a*/ 	.short	(.L_21 - .L_20)
.L_20:
        /*006c*/ 	.word	0x00000000
        /*0070*/ 	.short	0x0007
        /*0072*/ 	.short	0x0028
        /*0074*/ 	.byte	0x00, 0xf0, 0x11, 0x00


	//----- nvinfo : EIATTR_KPARAM_INFO
	.align		4
.L_21:
        /*0078*/ 	.byte	0x04, 0x17
        /*007a*/ 	.short	(.L_23 - .L_22)
.L_22:
        /*007c*/ 	.word	0x00000000
        /*0080*/ 	.short	0x0006
        /*0082*/ 	.short	0x0024
        /*0084*/ 	.byte	0x00, 0xf0, 0x11, 0x00


	//----- nvinfo : EIATTR_KPARAM_INFO
	.align		4
.L_23:
        /*0088*/ 	.byte	0x04, 0x17
        /*008a*/ 	.short	(.L_25 - .L_24)
.L_24:
        /*008c*/ 	.word	0x00000000
        /*0090*/ 	.short	0x0005
        /*0092*/ 	.short	0x0020
        /*0094*/ 	.byte	0x00, 0xf0, 0x11, 0x00


	//----- nvinfo : EIATTR_KPARAM_INFO
	.align		4
.L_25:
        /*0098*/ 	.byte	0x04, 0x17
        /*009a*/ 	.short	(.L_27 - .L_26)
.L_26:
        /*009c*/ 	.word	0x00000000
        /*00a0*/ 	.short	0x0004
        /*00a2*/ 	.short	0x001c
        /*00a4*/ 	.byte	0x00, 0xf0, 0x11, 0x00


	//----- nvinfo : EIATTR_KPARAM_INFO
	.align		4
.L_27:
        /*00a8*/ 	.byte	0x04, 0x17
        /*00aa*/ 	.short	(.L_29 - .L_28)
.L_28:
        /*00ac*/ 	.word	0x00000000
        /*00b0*/ 	.short	0x0003
        /*00b2*/ 	.short	0x0018
        /*00b4*/ 	.byte	0x00, 0xf0, 0x11, 0x00


	//----- nvinfo : EIATTR_KPARAM_INFO
	.align		4
.L_29:
        /*00b8*/ 	.byte	0x04, 0x17
        /*00ba*/ 	.short	(.L_31 - .L_30)
.L_30:
        /*00bc*/ 	.word	0x00000000
        /*00c0*/ 	.short	0x0002
        /*00c2*/ 	.short	0x0010
        /*00c4*/ 	.byte	0x00, 0xf4, 0x21, 0x00


	//----- nvinfo : EIATTR_KPARAM_INFO
	.align		4
.L_31:
        /*00c8*/ 	.byte	0x04, 0x17
        /*00ca*/ 	.short	(.L_33 - .L_32)
.L_32:
        /*00cc*/ 	.word	0x00000000
        /*00d0*/ 	.short	0x0001
        /*00d2*/ 	.short	0x0008
        /*00d4*/ 	.byte	0x00, 0xf4, 0x21, 0x00


	//----- nvinfo : EIATTR_KPARAM_INFO
	.align		4
.L_33:
        /*00d8*/ 	.byte	0x04, 0x17
        /*00da*/ 	.short	(.L_35 - .L_34)
.L_34:
        /*00dc*/ 	.word	0x00000000
        /*00e0*/ 	.short	0x0000
        /*00e2*/ 	.short	0x0000
        /*00e4*/ 	.byte	0x00, 0xf4, 0x21, 0x00


	//----- nvinfo : EIATTR_SPARSE_MMA_MASK
	.align		4
.L_35:
        /*00e8*/ 	.byte	0x03, 0x50
        /*00ea*/ 	.short	0x0000


	//----- nvinfo : EIATTR_MAXREG_COUNT
	.align		4
        /*00ec*/ 	.byte	0x03, 0x1b
        /*00ee*/ 	.short	0x00ff


	//----- nvinfo : EIATTR_NUM_BARRIERS
	.align		4
        /*00f0*/ 	.byte	0x02, 0x4c
        /*00f2*/ 	.byte	0x01
	.zero		1


	//----- nvinfo : EIATTR_MERCURY_ISA_VERSION
	.align		4
        /*00f4*/ 	.byte	0x03, 0x5f
        /*00f6*/ 	.short	0x0101


	//----- nvinfo : EIATTR_EXIT_INSTR_OFFSETS
	.align		4
        /*00f8*/ 	.byte	0x04, 0x1c
        /*00fa*/ 	.short	(.L_37 - .L_36)


	//   ....[0]....
.L_36:
        /*00fc*/ 	.word	0x000039c0


	//   ....[1]....
        /*0100*/ 	.word	0x000039e0


	//----- nvinfo : EIATTR_REQNTID
	.align		4
.L_37:
        /*0104*/ 	.byte	0x04, 0x10
        /*0106*/ 	.short	(.L_39 - .L_38)
.L_38:
        /*0108*/ 	.word	0x00000100
        /*010c*/ 	.word	0x00000001
        /*0110*/ 	.word	0x00000001


	//----- nvinfo : EIATTR_CBANK_PARAM_SIZE
	.align		4
.L_39:
        /*0114*/ 	.byte	0x03, 0x19
        /*0116*/ 	.short	0x0050


	//----- nvinfo : EIATTR_PARAM_CBANK
	.align		4
        /*0118*/ 	.byte	0x04, 0x0a
        /*011a*/ 	.short	(.L_41 - .L_40)
	.align		4
.L_40:
        /*011c*/ 	.word	index@(.nv.constant0.matmul_kernel)
        /*0120*/ 	.short	0x0210
        /*0122*/ 	.short	0x0050


	//----- nvinfo : EIATTR_SW_WAR
	.align		4
.L_41:
        /*0124*/ 	.byte	0x04, 0x36
        /*0126*/ 	.short	(.L_43 - .L_42)
.L_42:
        /*0128*/ 	.word	0x00000008
.L_43:


//--------------------- .nv.callgraph             --------------------------
	.section	.nv.callgraph,"",@"SHT_CUDA_CALLGRAPH"
	.align	4
	.sectionentsize	8
	.align		4
        /*0000*/ 	.word	0x00000000
	.align		4
        /*0004*/ 	.word	0xffffffff
	.align		4
        /*0008*/ 	.word	0x00000000
	.align		4
        /*000c*/ 	.word	0xfffffffe
	.align		4
        /*0010*/ 	.word	0x00000000
	.align		4
        /*0014*/ 	.word	0xfffffffd
	.align		4
        /*0018*/ 	.word	0x00000000
	.align		4
        /*001c*/ 	.word	0xfffffffc


//--------------------- .text.matmul_kernel       --------------------------
	.section	.text.matmul_kernel,"ax",@progbits
	.align	128
        .global         matmul_kernel
        .type           matmul_kernel,@function
        .size           matmul_kernel,(.L_x_4 - matmul_kernel)
        .other          matmul_kernel,@"STO_CUDA_ENTRY STV_DEFAULT"
matmul_kernel:
.text.matmul_kernel:
[----:B------:R-:W-:Y:S08]  /*0000*/  LDC R1, c[0x0][0x28] ;  /* 0x00000a00ff017b82 */ /* 0x000ff00000000800 */
[----:B------:R-:W0:Y:S01]  /*0010*/  LDC.64 R24, c[0x0][0x228] ;  /* 0x00008a00ff187b82 */ /* 0x000e220000000a00 */
[----:B------:R-:W1:Y:S01]  /*0020*/  S2R R5, SR_CTAID.X ;  /* 0x0000000000057919 */ /* 0x000e620000002500 */
[----:B------:R-:W-:Y:S01]  /*0030*/  ULDC UR5, c[0x0][0x230] ;  /* 0x00008c0000057ab9 */ /* 0x000fe20000000800 */
[----:B------:R-:W-:Y:S01]  /*0040*/  UMOV UR4, 0x400 ;  /* 0x0000040000047882 */ /* 0x000fe20000000000 */
[----:B------:R-:W-:Y:S01]  /*0050*/  IMAD.U32 R60, RZ, RZ, UR5 ;  /* 0x00000005ff3c7e24 */ /* 0x000fe2000f8e00ff */
[----:B------:R-:W-:-:S03]  /*0060*/  ULDC.64 UR14, c[0x0][0x208] ;  /* 0x00008200000e7ab9 */ /* 0x000fc60000000a00 */
[----:B------:R-:W2:Y:S01]  /*0070*/  S2UR UR12, SR_CgaCtaId ;  /* 0x00000000000c79c3 */ /* 0x000ea20000008800 */
[----:B0-----:R-:W-:-:S05]  /*0080*/  VIADD R0, R25, 0xf ;  /* 0x0000000f19007836 */ /* 0x001fca0000000000 */
[----:B------:R-:W-:Y:S01]  /*0090*/  SHF.R.S32.HI R3, RZ, 0x1f, R0 ;  /* 0x0000001fff037819 */ /* 0x000fe20000011400 */
[----:B--2---:R-:W-:-:S03]  /*00a0*/  ULEA UR12, UR12, UR4, 0x18 ;  /* 0x000000040c0c7291 */ /* 0x004fc6000f8ec03f */
[----:B------:R-:W-:Y:S02]  /*00b0*/  LEA.HI R3, R3, R0, RZ, 0x4 ;  /* 0x0000000003037211 */ /* 0x000fe400078f20ff */
[----:B-1----:R-:W-:Y:S02]  /*00c0*/  IABS R8, R5 ;  /* 0x0000000500087213 */ /* 0x002fe40000000000 */
[----:B------:R-:W-:-:S05]  /*00d0*/  SHF.R.S32.HI R3, RZ, 0x4, R3 ;  /* 0x00000004ff037819 */ /* 0x000fca0000011403 */
[----:B------:R-:W-:-:S05]  /*00e0*/  IMAD.SHL.U32 R4, R3, 0x8, RZ ;  /* 0x0000000803047824 */ /* 0x000fca00078e00ff */
[-C--:B------:R-:W-:Y:S02]  /*00f0*/  IABS R7, R4.reuse ;  /* 0x0000000400077213 */ /* 0x080fe40000000000 */
[----:B------:R-:W-:Y:S02]  /*0100*/  IABS R10, R4 ;  /* 0x00000004000a7213 */ /* 0x000fe40000000000 */
[----:B------:R-:W0:Y:S08]  /*0110*/  I2F.RP R0, R7 ;  /* 0x0000000700007306 */ /* 0x000e300000209400 */
[----:B0-----:R-:W0:Y:S02]  /*0120*/  MUFU.RCP R0, R0 ;  /* 0x0000000000007308 */ /* 0x001e240000001000 */
[----:B0-----:R-:W-:-:S02]  /*0130*/  VIADD R2, R0, 0xffffffe ;  /* 0x0ffffffe00027836 */ /* 0x001fc40000000000 */
[----:B------:R-:W-:-:S04]  /*0140*/  IMAD.MOV R0, RZ, RZ, -R10 ;  /* 0x000000ffff007224 */ /* 0x000fc800078e0a0a */
[----:B------:R0:W1:Y:S02]  /*0150*/  F2I.FTZ.U32.TRUNC.NTZ R3, R2 ;  /* 0x0000000200037305 */ /* 0x000064000021f000 */
[----:B0-----:R-:W-:Y:S02]  /*0160*/  IMAD.MOV.U32 R2, RZ, RZ, RZ ;  /* 0x000000ffff027224 */ /* 0x001fe400078e00ff */
[----:B-1----:R-:W-:-:S04]  /*0170*/  IMAD.MOV R6, RZ, RZ, -R3 ;  /* 0x000000ffff067224 */ /* 0x002fc800078e0a03 */
[----:B------:R-:W-:Y:S02]  /*0180*/  IMAD R9, R6, R7, RZ ;  /* 0x0000000706097224 */ /* 0x000fe400078e02ff */
[----:B------:R-:W-:Y:S02]  /*0190*/  IMAD.MOV.U32 R6, RZ, RZ, R8 ;  /* 0x000000ffff067224 */ /* 0x000fe400078e0008 */
[----:B------:R-:W-:-:S06]  /*01a0*/  IMAD.HI.U32 R3, R3, R9, R2 ;  /* 0x0000000903037227 */ /* 0x000fcc00078e0002 */
[----:B------:R-:W-:-:S04]  /*01b0*/  IMAD.HI.U32 R3, R3, R6, RZ ;  /* 0x0000000603037227 */ /* 0x000fc800078e00ff */
[----:B------:R-:W-:-:S05]  /*01c0*/  IMAD R0, R3, R0, R6 ;  /* 0x0000000003007224 */ /* 0x000fca00078e0206 */
[----:B------:R-:W-:-:S13]  /*01d0*/  ISETP.GT.U32.AND P1, PT, R7, R0, PT ;  /* 0x000000000700720c */ /* 0x000fda0003f24070 */
[----:B------:R-:W-:Y:S02]  /*01e0*/  @!P1 IMAD.IADD R0, R0, 0x1, -R7 ;  /* 0x0000000100009824 */ /* 0x000fe400078e0a07 */
[----:B------:R-:W-:Y:S01]  /*01f0*/  @!P1 VIADD R3, R3, 0x1 ;  /* 0x0000000103039836 */ /* 0x000fe20000000000 */
[----:B------:R-:W-:Y:S02]  /*0200*/  ISETP.NE.AND P1, PT, R4, RZ, PT ;  /* 0x000000ff0400720c */ /* 0x000fe40003f25270 */
[----:B------:R-:W-:Y:S02]  /*0210*/  ISETP.GE.U32.AND P0, PT, R0, R7, PT ;  /* 0x000000070000720c */ /* 0x000fe40003f06070 */
[----:B------:R-:W-:-:S04]  /*0220*/  LOP3.LUT R0, R5, R4, RZ, 0x3c, !PT ;  /* 0x0000000405007212 */ /* 0x000fc800078e3cff */
[----:B------:R-:W-:Y:S01]  /*0230*/  ISETP.GE.AND P2, PT, R0, RZ, PT ;  /* 0x000000ff0000720c */ /* 0x000fe20003f46270 */
[----:B------:R-:W-:-:S06]  /*0240*/  VIADD R0, R24, 0xff ;  /* 0x000000ff18007836 */ /* 0x000fcc0000000000 */
[----:B------:R-:W-:-:S04]  /*0250*/  @P0 VIADD R3, R3, 0x1 ;  /* 0x0000000103030836 */ /* 0x000fc80000000000 */
[----:B------:R-:W-:Y:S01]  /*0260*/  IMAD.MOV.U32 R2, RZ, RZ, R3 ;  /* 0x000000ffff027224 */ /* 0x000fe200078e0003 */
[----:B------:R-:W-:-:S03]  /*0270*/  SHF.R.S32.HI R3, RZ, 0x1f, R0 ;  /* 0x0000001fff037819 */ /* 0x000fc60000011400 */
[----:B------:R-:W-:Y:S01]  /*0280*/  @!P2 IMAD.MOV R2, RZ, RZ, -R2 ;  /* 0x000000ffff02a224 */ /* 0x000fe200078e0a02 */
[----:B------:R-:W-:Y:S02]  /*0290*/  @!P1 LOP3.LUT R2, RZ, R4, RZ, 0x33, !PT ;  /* 0x00000004ff029212 */ /* 0x000fe400078e33ff */
[----:B------:R-:W-:-:S03]  /*02a0*/  LEA.HI R3, R3, R0, RZ, 0x8 ;  /* 0x0000000003037211 */ /* 0x000fc600078f40ff */
[----:B------:R-:W-:Y:S02]  /*02b0*/  IMAD.SHL.U32 R8, R2, 0x8, RZ ;  /* 0x0000000802087824 */ /* 0x000fe400078e00ff */
[----:B------:R-:W-:-:S03]  /*02c0*/  IMAD.MOV R2, RZ, RZ, -R2 ;  /* 0x000000ffff027224 */ /* 0x000fc600078e0a02 */
[----:B------:R-:W-:Y:S01]  /*02d0*/  LEA.HI.SX32 R3, R3, -R8, 0x18 ;  /* 0x8000000803037211 */ /* 0x000fe200078fc2ff */
[----:B------:R-:W-:-:S03]  /*02e0*/  IMAD R11, R4, R2, R5 ;  /* 0x00000002040b7224 */ /* 0x000fc600078e0205 */
[----:B------:R-:W-:Y:S02]  /*02f0*/  VIMNMX R10, R3, 0x8, PT ;  /* 0x00000008030a7848 */ /* 0x000fe40003fe0100 */
[----:B------:R-:W-:Y:S02]  /*0300*/  IABS R9, R11 ;  /* 0x0000000b00097213 */ /* 0x000fe40000000000 */
[-C--:B------:R-:W-:Y:S02]  /*0310*/  IABS R7, R10.reuse ;  /* 0x0000000a00077213 */ /* 0x080fe40000000000 */
[----:B------:R-:W-:Y:S02]  /*0320*/  IABS R4, R10 ;  /* 0x0000000a00047213 */ /* 0x000fe40000000000 */
[----:B------:R-:W0:Y:S08]  /*0330*/  I2F.RP R0, R7 ;  /* 0x0000000700007306 */ /* 0x000e300000209400 */
[----:B0-----:R-:W0:Y:S02]  /*0340*/  MUFU.RCP R0, R0 ;  /* 0x0000000000007308 */ /* 0x001e240000001000 */
[----:B0-----:R-:W-:-:S02]  /*0350*/  VIADD R3, R0, 0xffffffe ;  /* 0x0ffffffe00037836 */ /* 0x001fc40000000000 */
[----:B------:R-:W-:-:S04]  /*0360*/  IMAD.MOV R0, RZ, RZ, -R4 ;  /* 0x000000ffff007224 */ /* 0x000fc800078e0a04 */
[----:B------:R-:W0:Y:S02]  /*0370*/  F2I.FTZ.U32.TRUNC.NTZ R3, R3 ;  /* 0x0000000300037305 */ /* 0x000e24000021f000 */
[----:B0-----:R-:W-:-:S04]  /*0380*/  IMAD.MOV R6, RZ, RZ, -R3 ;  /* 0x000000ffff067224 */ /* 0x001fc800078e0a03 */
[----:B------:R-:W-:Y:S02]  /*0390*/  IMAD.MOV.U32 R2, RZ, RZ, R6 ;  /* 0x000000ffff027224 */ /* 0x000fe400078e0006 */
[----:B------:R-:W0:Y:S02]  /*03a0*/  LDC R6, c[0x0][0x230] ;  /* 0x00008c00ff067b82 */ /* 0x000e240000000800 */
[----:B------:R-:W-:Y:S02]  /*03b0*/  IMAD R5, R2, R7, RZ ;  /* 0x0000000702057224 */ /* 0x000fe400078e02ff */
[----:B------:R-:W-:-:S04]  /*03c0*/  IMAD.MOV.U32 R2, RZ, RZ, RZ ;  /* 0x000000ffff027224 */ /* 0x000fc800078e00ff */
[----:B------:R-:W-:-:S06]  /*03d0*/  IMAD.HI.U32 R2, R3, R5, R2 ;  /* 0x0000000503027227 */ /* 0x000fcc00078e0002 */
[----:B------:R-:W-:-:S04]  /*03e0*/  IMAD.HI.U32 R2, R2, R9, RZ ;  /* 0x0000000902027227 */ /* 0x000fc800078e00ff */
[----:B------:R-:W-:-:S05]  /*03f0*/  IMAD R0, R2, R0, R9 ;  /* 0x0000000002007224 */ /* 0x000fca00078e0209 */
[----:B------:R-:W-:Y:S01]  /*0400*/  ISETP.GT.U32.AND P1, PT, R7, R0, PT ;  /* 0x000000000700720c */ /* 0x000fe20003f24070 */
[----:B0-----:R-:W-:-:S12]  /*0410*/  VIADD R6, R6, 0x3f ;  /* 0x0000003f06067836 */ /* 0x001fd80000000000 */
[----:B------:R-:W-:Y:S02]  /*0420*/  @!P1 IMAD.IADD R0, R0, 0x1, -R7 ;  /* 0x0000000100009824 */ /* 0x000fe400078e0a07 */
[----:B------:R-:W-:Y:S01]  /*0430*/  @!P1 VIADD R2, R2, 0x1 ;  /* 0x0000000102029836 */ /* 0x000fe20000000000 */
[----:B------:R-:W-:Y:S02]  /*0440*/  ISETP.NE.AND P1, PT, R10, RZ, PT ;  /* 0x000000ff0a00720c */ /* 0x000fe40003f25270 */
[----:B------:R-:W-:Y:S02]  /*0450*/  ISETP.GE.U32.AND P0, PT, R0, R7, PT ;  /* 0x000000070000720c */ /* 0x000fe40003f06070 */
[----:B------:R-:W-:-:S04]  /*0460*/  LOP3.LUT R0, R11, R10, RZ, 0x3c, !PT ;  /* 0x0000000a0b007212 */ /* 0x000fc800078e3cff */
[----:B------:R-:W-:Y:S02]  /*0470*/  ISETP.GE.AND P2, PT, R0, RZ, PT ;  /* 0x000000ff0000720c */ /* 0x000fe40003f46270 */
[----:B------:R-:W0:Y:S05]  /*0480*/  S2R R0, SR_TID.X ;  /* 0x0000000000007919 */ /* 0x000e2a0000002100 */
[----:B------:R-:W-:Y:S01]  /*0490*/  @P0 VIADD R2, R2, 0x1 ;  /* 0x0000000102020836 */ /* 0x000fe20000000000 */
[----:B------:R-:W-:-:S05]  /*04a0*/  ISETP.GT.AND P0, PT, R6, 0x3f, PT ;  /* 0x0000003f0600780c */ /* 0x000fca0003f04270 */
[----:B------:R-:W-:Y:S01]  /*04b0*/  @!P2 IMAD.MOV R2, RZ, RZ, -R2 ;  /* 0x000000ffff02a224 */ /* 0x000fe200078e0a02 */
[----:B------:R-:W-:-:S05]  /*04c0*/  @!P1 LOP3.LUT R2, RZ, R10, RZ, 0x33, !PT ;  /* 0x0000000aff029212 */ /* 0x000fca00078e33ff */
[----:B------:R-:W-:Y:S02]  /*04d0*/  IMAD.MOV R3, RZ, RZ, -R2 ;  /* 0x000000ffff037224 */ /* 0x000fe400078e0a02 */
[----:B------:R-:W-:Y:S02]  /*04e0*/  IMAD.SHL.U32 R23, R2, 0x10, RZ ;  /* 0x0000001002177824 */ /* 0x000fe400078e00ff */
[----:B------:R-:W-:-:S04]  /*04f0*/  IMAD R3, R10, R3, R11 ;  /* 0x000000030a037224 */ /* 0x000fc800078e020b */
[----:B------:R-:W-:Y:S01]  /*0500*/  IMAD.IADD R3, R8, 0x1, R3 ;  /* 0x0000000108037824 */ /* 0x000fe200078e0203 */
[----:B0-----:R-:W-:-:S05]  /*0510*/  LOP3.LUT R20, R0, 0xff, RZ, 0xc0, !PT ;  /* 0x000000ff00147812 */ /* 0x001fca00078ec0ff */
[----:B------:R-:W-:Y:S01]  /*0520*/  IMAD R22, R3, 0x100, R20 ;  /* 0x0000010003167824 */ /* 0x000fe200078e0214 */
[----:B------:R-:W-:Y:S06]  /*0530*/  @P0 BRA `(.L_x_0) ;  /* 0x0000000000280947 */ /* 0x000fec0003800000 */
[----:B------:R-:W-:Y:S01]  /*0540*/  IMAD.SHL.U32 R40, R0, 0x8, RZ ;  /* 0x0000000800287824 */ /* 0x000fe200078e00ff */
[----:B------:R-:W-:Y:S02]  /*0550*/  CS2R R32, SRZ ;  /* 0x0000000000207805 */ /* 0x000fe4000001ff00 */
[----:B------:R-:W-:Y:S02]  /*0560*/  CS2R R34, SRZ ;  /* 0x0000000000227805 */ /* 0x000fe4000001ff00 */
[----:B------:R-:W-:Y:S02]  /*0570*/  CS2R R36, SRZ ;  /* 0x0000000000247805 */ /* 0x000fe4000001ff00 */
[----:B------:R-:W-:Y:S02]  /*0580*/  CS2R R38, SRZ ;  /* 0x0000000000267805 */ /* 0x000fe4000001ff00 */
[----:B------:R-:W-:Y:S02]  /*0590*/  CS2R R24, SRZ ;  /* 0x0000000000187805 */ /* 0x000fe4000001ff00 */
[----:B------:R-:W-:-:S02]  /*05a0*/  CS2R R26, SRZ ;  /* 0x00000000001a7805 */ /* 0x000fc4000001ff00 */
[----:B------:R-:W-:Y:S02]  /*05b0*/  CS2R R28, SRZ ;  /* 0x00000000001c7805 */ /* 0x000fe4000001ff00 */
[----:B------:R-:W-:Y:S01]  /*05c0*/  CS2R R30, SRZ ;  /* 0x00000000001e7805 */ /* 0x000fe2000001ff00 */
[----:B------:R-:W-:Y:S06]  /*05d0*/  BRA `(.L_x_1) ;  /* 0x0000002800c07947 */ /* 0x000fec0003800000 */
.L_x_0:
[----:B------:R-:W-:Y:S01]  /*05e0*/  IABS R11, R24 ;  /* 0x00000018000b7213 */ /* 0x000fe20000000000 */
[----:B------:R-:W-:Y:S01]  /*05f0*/  ULDC UR4, c[0x0][0x234] ;  /* 0x00008d0000047ab9 */ /* 0x000fe20000000800 */
[----:B------:R-:W-:Y:S01]  /*0600*/  IABS R13, R25 ;  /* 0x00000019000d7213 */ /* 0x000fe20000000000 */
[----:B------:R-:W0:Y:S01]  /*0610*/  LDC R62, c[0x0][0x238] ;  /* 0x00008e00ff3e7b82 */ /* 0x000e220000000800 */
[----:B------:R-:W1:Y:S01]  /*0620*/  I2F.RP R7, R11 ;  /* 0x0000000b00077306 */ /* 0x000e620000209400 */
[----:B------:R-:W-:Y:S01]  /*0630*/  ISETP.NE.AND P3, PT, R24, RZ, PT ;  /* 0x000000ff1800720c */ /* 0x000fe20003f65270 */
[----:B------:R-:W-:Y:S01]  /*0640*/  ULDC.64 UR6, c[0x0][0x210] ;  /* 0x0000840000067ab9 */ /* 0x000fe20000000a00 */
[C---:B------:R-:W-:Y:S01]  /*0650*/  LOP3.LUT R57, R0.reuse, 0x3f, RZ, 0xc0, !PT ;  /* 0x0000003f00397812 */ /* 0x040fe200078ec0ff */
[----:B------:R-:W-:Y:S01]  /*0660*/  IMAD.SHL.U32 R40, R0, 0x8, RZ ;  /* 0x0000000800287824 */ /* 0x000fe200078e00ff */
[----:B------:R-:W-:Y:S01]  /*0670*/  ULDC.64 UR8, c[0x0][0x218] ;  /* 0x0000860000087ab9 */ /* 0x000fe20000000a00 */
[----:B------:R-:W-:-:S02]  /*0680*/  CS2R R32, SRZ ;  /* 0x0000000000207805 */ /* 0x000fc4000001ff00 */
[----:B------:R-:W-:Y:S01]  /*0690*/  CS2R R34, SRZ ;  /* 0x0000000000227805 */ /* 0x000fe2000001ff00 */
[----:B------:R-:W2:Y:S01]  /*06a0*/  I2F.RP R8, R13 ;  /* 0x0000000d00087306 */ /* 0x000ea20000209400 */
[----:B------:R-:W-:Y:S02]  /*06b0*/  LOP3.LUT R55, R40, 0x30, RZ, 0xc0, !PT ;  /* 0x0000003028377812 */ /* 0x000fe400078ec0ff */
[----:B------:R-:W-:Y:S02]  /*06c0*/  CS2R R36, SRZ ;  /* 0x0000000000247805 */ /* 0x000fe4000001ff00 */
[----:B------:R-:W-:Y:S02]  /*06d0*/  CS2R R38, SRZ ;  /* 0x0000000000267805 */ /* 0x000fe4000001ff00 */
[----:B------:R-:W-:Y:S02]  /*06e0*/  CS2R R26, SRZ ;  /* 0x00000000001a7805 */ /* 0x000fe4000001ff00 */
[----:B------:R-:W-:Y:S01]  /*06f0*/  CS2R R28, SRZ ;  /* 0x00000000001c7805 */ /* 0x000fe2000001ff00 */
[----:B------:R-:W-:Y:S01]  /*0700*/  IMAD R55, R20, 0x40, R55 ;  /* 0x0000004014377824 */ /* 0x000fe200078e0237 */
[----:B------:R-:W-:Y:S01]  /*0710*/  CS2R R30, SRZ ;  /* 0x00000000001e7805 */ /* 0x000fe2000001ff00 */
[----:B-1----:R-:W1:Y:S01]  /*0720*/  MUFU.RCP R7, R7 ;  /* 0x0000000700077308 */ /* 0x002e620000001000 */
[----:B------:R-:W-:Y:S01]  /*0730*/  UMOV UR5, URZ ;  /* 0x0000003f00057c82 */ /* 0x000fe20008000000 */
[----:B------:R-:W-:Y:S01]  /*0740*/  ULDC UR16, c[0x0][0x238] ;  /* 0x00008e0000107ab9 */ /* 0x000fe20000000800 */
[C---:B------:R-:W-:Y:S01]  /*0750*/  LOP3.LUT R52, R55.reuse, 0x10, RZ, 0x3c, !PT ;  /* 0x0000001037347812 */ /* 0x040fe200078e3cff */
[----:B------:R-:W-:Y:S01]  /*0760*/  UMOV UR11, 0x80000020 ;  /* 0x80000020000b7882 */ /* 0x000fe20000000000 */
[----:B------:R-:W-:Y:S01]  /*0770*/  LOP3.LUT R51, R55, 0x20, RZ, 0x3c, !PT ;  /* 0x0000002037337812 */ /* 0x000fe200078e3cff */
[----:B0-----:R-:W-:-:S02]  /*0780*/  IMAD.SHL.U32 R64, R62, 0x40, RZ ;  /* 0x000000403e407824 */ /* 0x001fc400078e00ff */
[----:B--2---:R-:W0:Y:S01]  /*0790*/  MUFU.RCP R8, R8 ;  /* 0x0000000800087308 */ /* 0x004e220000001000 */
[C---:B------:R-:W-:Y:S01]  /*07a0*/  IMAD R65, R62.reuse, 0x3f, RZ ;  /* 0x0000003f3e417824 */ /* 0x040fe200078e02ff */
[----:B------:R-:W-:Y:S01]  /*07b0*/  LOP3.LUT R50, R55, 0x30, RZ, 0x3c, !PT ;  /* 0x0000003037327812 */ /* 0x000fe200078e3cff */
[C---:B------:R-:W-:Y:S02]  /*07c0*/  IMAD R66, R62.reuse, 0x3e, RZ ;  /* 0x0000003e3e427824 */ /* 0x040fe400078e02ff */
[C---:B------:R-:W-:Y:S02]  /*07d0*/  IMAD R67, R62.reuse, 0x3d, RZ ;  /* 0x0000003d3e437824 */ /* 0x040fe400078e02ff */
[C---:B------:R-:W-:Y:S02]  /*07e0*/  IMAD R68, R62.reuse, 0x3c, RZ ;  /* 0x0000003c3e447824 */ /* 0x040fe400078e02ff */
[----:B-1----:R-:W-:Y:S01]  /*07f0*/  VIADD R2, R7, 0xffffffe ;  /* 0x0ffffffe07027836 */ /* 0x002fe20000000000 */
[----:B------:R-:W-:Y:S01]  /*0800*/  SHF.R.U32.HI R7, RZ, 0x6, R0 ;  /* 0x00000006ff077819 */ /* 0x000fe20000011600 */
[----:B------:R-:W-:-:S02]  /*0810*/  IMAD R69, R62, 0x3b, RZ ;  /* 0x0000003b3e457824 */ /* 0x000fc400078e02ff */
[----:B------:R1:W2:Y:S01]  /*0820*/  F2I.FTZ.U32.TRUNC.NTZ R3, R2 ;  /* 0x0000000200037305 */ /* 0x0002a2000021f000 */
[C---:B------:R-:W-:Y:S02]  /*0830*/  IMAD R70, R62.reuse, 0x3a, RZ ;  /* 0x0000003a3e467824 */ /* 0x040fe400078e02ff */
[----:B------:R-:W-:Y:S02]  /*0840*/  IMAD R71, R62, 0x39, RZ ;  /* 0x000000393e477824 */ /* 0x000fe400078e02ff */
[----:B0-----:R-:W-:Y:S01]  /*0850*/  VIADD R4, R8, 0xffffffe ;  /* 0x0ffffffe08047836 */ /* 0x001fe20000000000 */
[----:B------:R-:W-:Y:S01]  /*0860*/  IABS R8, R22 ;  /* 0x0000001600087213 */ /* 0x000fe20000000000 */
[----:B------:R-:W-:Y:S02]  /*0870*/  IMAD R72, R62, 0x38, RZ ;  /* 0x000000383e487824 */ /* 0x000fe400078e02ff */
[----:B------:R0:W3:Y:S01]  /*0880*/  F2I.FTZ.U32.TRUNC.NTZ R5, R4 ;  /* 0x0000000400057305 */ /* 0x0000e2000021f000 */
[----:B-1----:R-:W-:-:S02]  /*0890*/  IMAD.MOV.U32 R2, RZ, RZ, RZ ;  /* 0x000000ffff027224 */ /* 0x002fc400078e00ff */
[C---:B------:R-:W-:Y:S02]  /*08a0*/  IMAD R73, R62.reuse, 0x37, RZ ;  /* 0x000000373e497824 */ /* 0x040fe400078e02ff */
[C---:B------:R-:W-:Y:S02]  /*08b0*/  IMAD R74, R62.reuse, 0x36, RZ ;  /* 0x000000363e4a7824 */ /* 0x040fe400078e02ff */
[----:B--2---:R-:W-:Y:S01]  /*08c0*/  IMAD.MOV R10, RZ, RZ, -R3 ;  /* 0x000000ffff0a7224 */ /* 0x004fe200078e0a03 */
[----:B0-----:R-:W-:Y:S01]  /*08d0*/  SGXT.U32 R4, R7, 0x2 ;  /* 0x000000020704781a */ /* 0x001fe20000000000 */
[----:B------:R-:W-:Y:S02]  /*08e0*/  IMAD R75, R62, 0x35, RZ ;  /* 0x000000353e4b7824 */ /* 0x000fe400078e02ff */
[----:B------:R-:W-:Y:S01]  /*08f0*/  IMAD R9, R10, R11, RZ ;  /* 0x0000000b0a097224 */ /* 0x000fe200078e02ff */
[----:B------:R-:W-:Y:S01]  /*0900*/  LOP3.LUT R17, R23, R4, RZ, 0xfc, !PT ;  /* 0x0000000417117212 */ /* 0x000fe200078efcff */
[----:B------:R-:W-:-:S02]  /*0910*/  IMAD.MOV.U32 R4, RZ, RZ, RZ ;  /* 0x000000ffff047224 */ /* 0x000fc400078e00ff */
[----:B------:R-:W-:Y:S01]  /*0920*/  IMAD.HI.U32 R3, R3, R9, R2 ;  /* 0x0000000903037227 */ /* 0x000fe200078e0002 */
[----:B------:R-:W-:Y:S02]  /*0930*/  LEA.HI R2, R0, R23, RZ, 0x1a ;  /* 0x0000001700027211 */ /* 0x000fe400078fd0ff */
[C---:B------:R-:W-:Y:S01]  /*0940*/  LOP3.LUT R18, R17.reuse, 0x8, RZ, 0xfc, !PT ;  /* 0x0000000811127812 */ /* 0x040fe200078efcff */
[----:B---3--:R-:W-:Y:S01]  /*0950*/  IMAD.MOV R10, RZ, RZ, -R5 ;  /* 0x000000ffff0a7224 */ /* 0x008fe200078e0a05 */
[----:B------:R-:W-:Y:S01]  /*0960*/  LOP3.LUT R19, R17, 0x4, RZ, 0xfc, !PT ;  /* 0x0000000411137812 */ /* 0x000fe200078efcff */
[----:B------:R-:W-:Y:S01]  /*0970*/  IMAD.HI.U32 R3, R3, R8, RZ ;  /* 0x0000000803037227 */ /* 0x000fe200078e00ff */
[----:B------:R-:W-:Y:S02]  /*0980*/  IABS R12, R18 ;  /* 0x00000012000c7213 */ /* 0x000fe40000000000 */
[----:B------:R-:W-:Y:S01]  /*0990*/  IABS R14, R19 ;  /* 0x00000013000e7213 */ /* 0x000fe20000000000 */
[----:B------:R-:W-:Y:S01]  /*09a0*/  IMAD.MOV R3, RZ, RZ, -R3 ;  /* 0x000000ffff037224 */ /* 0x000fe200078e0a03 */
[----:B------:R-:W-:Y:S01]  /*09b0*/  IABS R15, R17 ;  /* 0x00000011000f7213 */ /* 0x000fe20000000000 */
[----:B------:R-:W-:-:S02]  /*09c0*/  VIADD R7, R2, 0xc ;  /* 0x0000000c02077836 */ /* 0x000fc40000000000 */
[----:B------:R-:W-:Y:S02]  /*09d0*/  IMAD R9, R10, R13, RZ ;  /* 0x0000000d0a097224 */ /* 0x000fe400078e02ff */
[----:B------:R-:W-:Y:S02]  /*09e0*/  IMAD R2, R11, R3, R8 ;  /* 0x000000030b027224 */ /* 0x000fe400078e0208 */
[----:B------:R-:W-:Y:S01]  /*09f0*/  IMAD.HI.U32 R4, R5, R9, R4 ;  /* 0x0000000905047227 */ /* 0x000fe200078e0004 */
[----:B------:R-:W-:Y:S02]  /*0a00*/  IABS R9, R7 ;  /* 0x0000000700097213 */ /* 0x000fe40000000000 */
[----:B------:R-:W-:Y:S01]  /*0a10*/  ISETP.GT.U32.AND P0, PT, R11, R2, PT ;  /* 0x000000020b00720c */ /* 0x000fe20003f04070 */
[----:B------:R-:W-:Y:S02]  /*0a20*/  IMAD R76, R62, 0x34, RZ ;  /* 0x000000343e4c7824 */ /* 0x000fe400078e02ff */
[----:B------:R-:W-:-:S04]  /*0a30*/  IMAD.HI.U32 R3, R4, R9, RZ ;  /* 0x0000000904037227 */ /* 0x000fc800078e00ff */
[----:B------:R-:W-:-:S04]  /*0a40*/  IMAD.HI.U32 R5, R4, R12, RZ ;  /* 0x0000000c04057227 */ /* 0x000fc800078e00ff */
[----:B------:R-:W-:-:S04]  /*0a50*/  IMAD.HI.U32 R8, R4, R14, RZ ;  /* 0x0000000e04087227 */ /* 0x000fc800078e00ff */
[----:B------:R-:W-:-:S04]  /*0a60*/  IMAD.HI.U32 R4, R4, R15, RZ ;  /* 0x0000000f04047227 */ /* 0x000fc800078e00ff */
[----:B------:R-:W-:Y:S02]  /*0a70*/  IMAD.MOV R10, RZ, RZ, -R3 ;  /* 0x000000ffff0a7224 */ /* 0x000fe400078e0a03 */
[----:B------:R-:W-:Y:S02]  /*0a80*/  IMAD.MOV R5, RZ, RZ, -R5 ;  /* 0x000000ffff057224 */ /* 0x000fe400078e0a05 */
[----:B------:R-:W-:Y:S02]  /*0a90*/  IMAD.MOV R3, RZ, RZ, -R8 ;  /* 0x000000ffff037224 */ /* 0x000fe400078e0a08 */
[----:B------:R-:W-:Y:S02]  /*0aa0*/  IMAD.MOV R16, RZ, RZ, -R4 ;  /* 0x000000ffff107224 */ /* 0x000fe400078e0a04 */
[C---:B------:R-:W-:Y:S02]  /*0ab0*/  IMAD R4, R13.reuse, R10, R9 ;  /* 0x0000000a0d047224 */ /* 0x040fe400078e0209 */
[C---:B------:R-:W-:Y:S01]  /*0ac0*/  IMAD R8, R13.reuse, R5, R12 ;  /* 0x000000050d087224 */ /* 0x040fe200078e020c */
[----:B------:R-:W-:Y:S01]  /*0ad0*/  SHF.R.U32.HI R5, RZ, 0x5, R0 ;  /* 0x00000005ff057819 */ /* 0x000fe20000011600 */
[----:B------:R-:W-:Y:S01]  /*0ae0*/  @!P0 IMAD.IADD R2, R2, 0x1, -R11 ;  /* 0x0000000102028824 */ /* 0x000fe200078e0a0b */
[C---:B------:R-:W-:Y:S01]  /*0af0*/  ISETP.GT.U32.AND P2, PT, R13.reuse, R4, PT ;  /* 0x000000040d00720c */ /* 0x040fe20003f44070 */
[C---:B------:R-:W-:Y:S01]  /*0b00*/  IMAD R9, R13.reuse, R3, R14 ;  /* 0x000000030d097224 */ /* 0x040fe200078e020e */
[C---:B------:R-:W-:Y:S01]  /*0b10*/  ISETP.GT.U32.AND P4, PT, R13.reuse, R8, PT ;  /* 0x000000080d00720c */ /* 0x040fe20003f84070 */
[----:B------:R-:W-:Y:S01]  /*0b20*/  IMAD R10, R13, R16, R15 ;  /* 0x000000100d0a7224 */ /* 0x000fe200078e020f */
[----:B------:R-:W-:Y:S01]  /*0b30*/  ISETP.GT.U32.AND P1, PT, R11, R2, PT ;  /* 0x000000020b00720c */ /* 0x000fe20003f24070 */
[----:B------:R-:W0:Y:S01]  /*0b40*/  LDC R12, c[0x0][0x23c] ;  /* 0x00008f00ff0c7b82 */ /* 0x000e220000000800 */
[C---:B------:R-:W-:Y:S01]  /*0b50*/  ISETP.GT.U32.AND P5, PT, R13.reuse, R9, PT ;  /* 0x000000090d00720c */ /* 0x040fe20003fa4070 */
[C---:B------:R-:W-:Y:S01]  /*0b60*/  IMAD R77, R62.reuse, 0x33, RZ ;  /* 0x000000333e4d7824 */ /* 0x040fe200078e02ff */
[----:B------:R-:W-:Y:S01]  /*0b70*/  ISETP.GT.U32.AND P0, PT, R13, R10, PT ;  /* 0x0000000a0d00720c */ /* 0x000fe20003f04070 */
[C---:B------:R-:W-:Y:S01]  /*0b80*/  IMAD R78, R62.reuse, 0x32, RZ ;  /* 0x000000323e4e7824 */ /* 0x040fe200078e02ff */
[----:B------:R-:W-:Y:S01]  /*0b90*/  R2UR UR13, R5 ;  /* 0x00000000050d72ca */ /* 0x000fe200000e0000 */
[----:B------:R-:W-:Y:S01]  /*0ba0*/  IMAD R79, R62, 0x31, RZ ;  /* 0x000000313e4f7824 */ /* 0x000fe200078e02ff */
[----:B------:R-:W-:Y:S01]  /*0bb0*/  LOP3.LUT R5, RZ, R25, RZ, 0x33, !PT ;  /* 0x00000019ff057212 */ /* 0x000fe200078e33ff */
[--C-:B------:R-:W-:Y:S01]  /*0bc0*/  @!P2 IMAD.IADD R4, R4, 0x1, -R13.reuse ;  /* 0x000000010404a824 */ /* 0x100fe200078e0a0d */
[----:B------:R-:W-:Y:S01]  /*0bd0*/  SHF.R.S32.HI R3, RZ, 0x1f, R6 ;  /* 0x0000001fff037819 */ /* 0x000fe20000011406 */
[----:B------:R-:W-:-:S02]  /*0be0*/  @!P4 IMAD.IADD R8, R8, 0x1, -R13 ;  /* 0x000000010808c824 */ /* 0x000fc400078e0a0d */
[----:B------:R-:W-:Y:S01]  /*0bf0*/  @!P1 IMAD.IADD R2, R2, 0x1, -R11 ;  /* 0x0000000102029824 */ /* 0x000fe200078e0a0b */
[----:B------:R-:W-:Y:S01]  /*0c00*/  ISETP.GE.AND P1, PT, R22, RZ, PT ;  /* 0x000000ff1600720c */ /* 0x000fe20003f26270 */
[--C-:B------:R-:W-:Y:S01]  /*0c10*/  @!P5 IMAD.IADD R9, R9, 0x1, -R13.reuse ;  /* 0x000000010909d824 */ /* 0x100fe200078e0a0d */
[C---:B------:R-:W-:Y:S01]  /*0c20*/  ISETP.GT.U32.AND P6, PT, R13.reuse, R4, PT ;  /* 0x000000040d00720c */ /* 0x040fe20003fc4070 */
[--C-:B------:R-:W-:Y:S01]  /*0c30*/  @!P0 IMAD.IADD R10, R10, 0x1, -R13.reuse ;  /* 0x000000010a0a8824 */ /* 0x100fe200078e0a0d */
[----:B------:R-:W-:Y:S01]  /*0c40*/  ISETP.GT.U32.AND P5, PT, R13, R8, PT ;  /* 0x000000080d00720c */ /* 0x000fe20003fa4070 */
[C---:B------:R-:W-:Y:S01]  /*0c50*/  IMAD R80, R62.reuse, 0x30, RZ ;  /* 0x000000303e507824 */ /* 0x040fe200078e02ff */
[----:B------:R-:W-:Y:S01]  /*0c60*/  ISETP.GE.AND P0, PT, R7, RZ, PT ;  /* 0x000000ff0700720c */ /* 0x000fe20003f06270 */
[C---:B------:R-:W-:Y:S01]  /*0c70*/  IMAD R81, R62.reuse, 0x2f, RZ ;  /* 0x0000002f3e517824 */ /* 0x040fe200078e02ff */
[C---:B------:R-:W-:Y:S01]  /*0c80*/  ISETP.GT.U32.AND P2, PT, R13.reuse, R9, PT ;  /* 0x000000090d00720c */ /* 0x040fe20003f44070 */
[----:B------:R-:W-:Y:S01]  /*0c90*/  IMAD R82, R62, 0x2e, RZ ;  /* 0x0000002e3e527824 */ /* 0x000fe200078e02ff */
[----:B------:R-:W-:Y:S01]  /*0ca0*/  ISETP.GT.U32.AND P4, PT, R13, R10, PT ;  /* 0x0000000a0d00720c */ /* 0x000fe20003f84070 */
[----:B0-----:R-:W-:Y:S01]  /*0cb0*/  IMAD R21, R57, R12, RZ ;  /* 0x0000000c39157224 */ /* 0x001fe200078e02ff */
[----:B------:R-:W-:Y:S01]  /*0cc0*/  LEA.HI R3, R3, R6, RZ, 0x6 ;  /* 0x0000000603037211 */ /* 0x000fe200078f30ff */
[----:B------:R-:W-:Y:S01]  /*0cd0*/  @!P1 IMAD.MOV R2, RZ, RZ, -R2 ;  /* 0x000000ffff029224 */ /* 0x000fe200078e0a02 */
[----:B------:R-:W-:Y:S01]  /*0ce0*/  @!P3 LOP3.LUT R2, RZ, R24, RZ, 0x33, !PT ;  /* 0x00000018ff02b212 */ /* 0x000fe200078e33ff */
[--C-:B------:R-:W-:Y:S01]  /*0cf0*/  @!P6 IMAD.IADD R4, R4, 0x1, -R13.reuse ;  /* 0x000000010404e824 */ /* 0x100fe200078e0a0d */
[----:B------:R-:W-:Y:S01]  /*0d00*/  ISETP.GE.AND P1, PT, R17, RZ, PT ;  /* 0x000000ff1100720c */ /* 0x000fe20003f26270 */
[--C-:B------:R-:W-:Y:S01]  /*0d10*/  @!P5 IMAD.IADD R8, R8, 0x1, -R13.reuse ;  /* 0x000000010808d824 */ /* 0x100fe200078e0a0d */
[----:B------:R-:W-:Y:S01]  /*0d20*/  ISETP.GE.AND P6, PT, R18, RZ, PT ;  /* 0x000000ff1200720c */ /* 0x000fe20003fc6270 */
[----:B------:R-:W-:Y:S01]  /*0d30*/  IMAD R2, R2, UR4, RZ ;  /* 0x0000000402027c24 */ /* 0x000fe2000f8e02ff */
[----:B------:R-:W-:Y:S01]  /*0d40*/  ISETP.GE.AND P5, PT, R19, RZ, PT ;  /* 0x000000ff1300720c */ /* 0x000fe20003fa6270 */
[----:B------:R-:W-:Y:S01]  /*0d50*/  @!P0 IMAD.MOV R4, RZ, RZ, -R4 ;  /* 0x000000ffff048224 */ /* 0x000fe200078e0a04 */
[----:B------:R-:W-:Y:S01]  /*0d60*/  UIADD3 UR4, UR12, 0x4000, URZ ;  /* 0x000040000c047890 */ /* 0x000fe2000fffe03f */
[--C-:B------:R-:W-:Y:S01]  /*0d70*/  @!P2 IMAD.IADD R9, R9, 0x1, -R13.reuse ;  /* 0x000000010909a824 */ /* 0x100fe200078e0a0d */
[----:B------:R-:W-:Y:S01]  /*0d80*/  IADD3 R58, P0, R2, UR6, RZ ;  /* 0x00000006023a7c10 */ /* 0x000fe2000ff1e0ff */
[----:B------:R-:W-:Y:S01]  /*0d90*/  @!P4 IMAD.IADD R10, R10, 0x1, -R13 ;  /* 0x000000010a0ac824 */ /* 0x000fe200078e0a0d */
[----:B------:R-:W-:Y:S01]  /*0da0*/  ISETP.NE.AND P2, PT, R25, RZ, PT ;  /* 0x000000ff1900720c */ /* 0x000fe20003f45270 */
[----:B------:R-:W-:Y:S01]  /*0db0*/  USHF.R.U32.HI UR4, URZ, 0x4, UR4 ;  /* 0x000000043f047899 */ /* 0x000fe20008011604 */
[----:B------:R-:W-:Y:S01]  /*0dc0*/  LEA.HI.X.SX32 R61, R2, UR7, 0x1, P0 ;  /* 0x00000007023d7c11 */ /* 0x000fe200080f0eff */
[----:B------:R-:W-:Y:S01]  /*0dd0*/  @!P1 IMAD.MOV R10, RZ, RZ, -R10 ;  /* 0x000000ffff0a9224 */ /* 0x000fe200078e0a0a */
[----:B------:R-:W-:Y:S01]  /*0de0*/  SHF.R.S32.HI R2, RZ, 0x7, R0 ;  /* 0x00000007ff027819 */ /* 0x000fe20000011400 */
[----:B------:R-:W-:Y:S01]  /*0df0*/  @!P6 IMAD.MOV R8, RZ, RZ, -R8 ;  /* 0x000000ffff08e224 */ /* 0x000fe200078e0a08 */
[C---:B------:R-:W-:Y:S01]  /*0e00*/  SEL R49, R5.reuse, R4, !P2 ;  /* 0x0000000405317207 */ /* 0x040fe20005000000 */
[----:B------:R-:W-:Y:S01]  /*0e10*/  @!P5 IMAD.MOV R9, RZ, RZ, -R9 ;  /* 0x000000ffff09d224 */ /* 0x000fe200078e0a09 */
[----:B------:R-:W-:Y:S01]  /*0e20*/  SGXT R2, R2, 0x1 ;  /* 0x000000010202781a */ /* 0x000fe20000000200 */
[----:B------:R-:W-:Y:S01]  /*0e30*/  USGXT.U32 UR4, UR4, 0xe ;  /* 0x0000000e0404789a */ /* 0x000fe20008000000 */
[----:B------:R-:W-:-:S02]  /*0e40*/  SEL R47, R5, R8, !P2 ;  /* 0x00000008052f7207 */ /* 0x000fc40005000000 */
[----:B------:R-:W-:Y:S02]  /*0e50*/  CS2R R24, SRZ ;  /* 0x0000000000187805 */ /* 0x000fe4000001ff00 */
[C---:B------:R-:W-:Y:S01]  /*0e60*/  SEL R45, R5.reuse, R9, !P2 ;  /* 0x00000009052d7207 */ /* 0x040fe20005000000 */
[----:B------:R-:W-:Y:S01]  /*0e70*/  IMAD.SHL.U32 R63, R12, 0x40, RZ ;  /* 0x000000400c3f7824 */ /* 0x000fe200078e00ff */
[----:B------:R-:W-:Y:S01]  /*0e80*/  SEL R43, R5, R10, !P2 ;  /* 0x0000000a052b7207 */ /* 0x000fe20005000000 */
[----:B------:R-:W-:Y:S01]  /*0e90*/  IMAD R83, R62, 0x2d, RZ ;  /* 0x0000002d3e537824 */ /* 0x000fe200078e02ff */
[----:B------:R-:W-:Y:S01]  /*0ea0*/  IADD3 R54, P3, R21, UR8, RZ ;  /* 0x0000000815367c10 */ /* 0x000fe2000ff7e0ff */
[----:B------:R-:W-:Y:S01]  /*0eb0*/  ULDC UR8, c[0x0][0x240] ;  /* 0x0000900000087ab9 */ /* 0x000fe20000000800 */
[----:B------:R-:W-:Y:S01]  /*0ec0*/  LOP3.LUT R53, R2, 0x90, RZ, 0xc0, !PT ;  /* 0x0000009002357812 */ /* 0x000fe200078ec0ff */
[----:B------:R-:W-:Y:S01]  /*0ed0*/  IMAD R49, R49, UR8, RZ ;  /* 0x0000000831317c24 */ /* 0x000fe2000f8e02ff */
[----:B------:R-:W-:Y:S01]  /*0ee0*/  LEA.HI.X.SX32 R21, R21, UR9, 0x1, P3 ;  /* 0x0000000915157c11 */ /* 0x000fe200098f0eff */
[----:B------:R-:W-:Y:S01]  /*0ef0*/  IMAD R47, R47, UR8, RZ ;  /* 0x000000082f2f7c24 */ /* 0x000fe2000f8e02ff */
[----:B------:R-:W-:Y:S01]  /*0f00*/  LOP3.LUT R53, R53, 0x7f, R0, 0x78, !PT ;  /* 0x0000007f35357812 */ /* 0x000fe200078e7800 */
[----:B------:R-:W-:Y:S01]  /*0f10*/  IMAD R45, R45, UR8, RZ ;  /* 0x000000082d2d7c24 */ /* 0x000fe2000f8e02ff */
[----:B------:R-:W-:Y:S01]  /*0f20*/  SHF.R.S32.HI R59, RZ, 0x6, R3 ;  /* 0x00000006ff3b7819 */ /* 0x000fe20000011403 */
[----:B------:R-:W-:Y:S01]  /*0f30*/  IMAD R43, R43, UR8, RZ ;  /* 0x000000082b2b7c24 */ /* 0x000fe2000f8e02ff */
[----:B------:R-:W-:Y:S01]  /*0f40*/  LOP3.LUT R41, R53, 0x20, RZ, 0x3c, !PT ;  /* 0x0000002035297812 */ /* 0x000fe200078e3cff */
[C---:B------:R-:W-:Y:S01]  /*0f50*/  IMAD R84, R62.reuse, 0x2c, RZ ;  /* 0x0000002c3e547824 */ /* 0x040fe200078e02ff */
[----:B------:R-:W-:Y:S01]  /*0f60*/  SHF.R.S32.HI R48, RZ, 0x1f, R49 ;  /* 0x0000001fff307819 */ /* 0x000fe20000011431 */
[C---:B------:R-:W-:Y:S01]  /*0f70*/  IMAD R85, R62.reuse, 0x2b, RZ ;  /* 0x0000002b3e557824 */ /* 0x040fe200078e02ff */
[----:B------:R-:W-:Y:S01]  /*0f80*/  SHF.R.S32.HI R46, RZ, 0x1f, R47 ;  /* 0x0000001fff2e7819 */ /* 0x000fe2000001142f */
[C---:B------:R-:W-:Y:S01]  /*0f90*/  IMAD R86, R62.reuse, 0x2a, RZ ;  /* 0x0000002a3e567824 */ /* 0x040fe200078e02ff */
[----:B------:R-:W-:Y:S01]  /*0fa0*/  SHF.R.S32.HI R44, RZ, 0x1f, R45 ;  /* 0x0000001fff2c7819 */ /* 0x000fe2000001142d */
[C---:B------:R-:W-:Y:S01]  /*0fb0*/  IMAD R87, R62.reuse, 0x29, RZ ;  /* 0x000000293e577824 */ /* 0x040fe200078e02ff */
[----:B------:R-:W-:Y:S01]  /*0fc0*/  SHF.R.S32.HI R42, RZ, 0x1f, R43 ;  /* 0x0000001fff2a7819 */ /* 0x000fe2000001142b */
[C---:B------:R-:W-:Y:S01]  /*0fd0*/  IMAD R88, R62.reuse, 0x28, RZ ;  /* 0x000000283e587824 */ /* 0x040fe200078e02ff */
[----:B------:R-:W-:Y:S01]  /*0fe0*/  UMOV UR6, 0xfffffffe ;  /* 0xfffffffe00067882 */ /* 0x000fe20000000000 */
[C---:B------:R-:W-:Y:S01]  /*0ff0*/  IMAD R89, R62.reuse, 0x27, RZ ;  /* 0x000000273e597824 */ /* 0x040fe200078e02ff */
[----:B------:R-:W-:Y:S01]  /*1000*/  UMOV UR7, 0x7fffffdf ;  /* 0x7fffffdf00077882 */ /* 0x000fe20000000000 */
[C---:B------:R-:W-:Y:S01]  /*1010*/  IMAD R90, R62.reuse, 0x26, RZ ;  /* 0x000000263e5a7824 */ /* 0x040fe200078e02ff */
[----:B------:R-:W-:Y:S01]  /*1020*/  UIADD3.64 UR6, UR4, -UR6, URZ ;  /* 0x8000000604067297 */ /* 0x000fe2000fffe03f */
[C---:B------:R-:W-:Y:S01]  /*1030*/  IMAD R91, R62.reuse, 0x25, RZ ;  /* 0x000000253e5b7824 */ /* 0x040fe200078e02ff */
[----:B------:R-:W-:Y:S01]  /*1040*/  UMOV UR10, UR4 ;  /* 0x00000004000a7c82 */ /* 0x000fe20008000000 */
[----:B------:R-:W-:-:S02]  /*1050*/  IMAD R92, R62, 0x24, RZ ;  /* 0x000000243e5c7824 */ /* 0x000fc400078e02ff */
[C---:B------:R-:W-:Y:S02]  /*1060*/  IMAD R93, R62.reuse, 0x23, RZ ;  /* 0x000000233e5d7824 */ /* 0x040fe400078e02ff */
[C---:B------:R-:W-:Y:S02]  /*1070*/  IMAD R94, R62.reuse, 0x22, RZ ;  /* 0x000000223e5e7824 */ /* 0x040fe400078e02ff */
[C---:B------:R-:W-:Y:S02]  /*1080*/  IMAD R95, R62.reuse, 0x21, RZ ;  /* 0x000000213e5f7824 */ /* 0x040fe400078e02ff */
[C---:B------:R-:W-:Y:S02]  /*1090*/  IMAD.SHL.U32 R96, R62.reuse, 0x20, RZ ;  /* 0x000000203e607824 */ /* 0x040fe400078e00ff */
[C---:B------:R-:W-:Y:S02]  /*10a0*/  IMAD R97, R62.reuse, 0x1f, RZ ;  /* 0x0000001f3e617824 */ /* 0x040fe400078e02ff */
[----:B------:R-:W-:-:S02]  /*10b0*/  IMAD R98, R62, 0x1e, RZ ;  /* 0x0000001e3e627824 */ /* 0x000fc400078e02ff */
[C---:B------:R-:W-:Y:S02]  /*10c0*/  IMAD R99, R62.reuse, 0x1d, RZ ;  /* 0x0000001d3e637824 */ /* 0x040fe400078e02ff */
[C---:B------:R-:W-:Y:S02]  /*10d0*/  IMAD R100, R62.reuse, 0x1c, RZ ;  /* 0x0000001c3e647824 */ /* 0x040fe400078e02ff */
[C---:B------:R-:W-:Y:S02]  /*10e0*/  IMAD R101, R62.reuse, 0x1b, RZ ;  /* 0x0000001b3e657824 */ /* 0x040fe400078e02ff */
[C---:B------:R-:W-:Y:S02]  /*10f0*/  IMAD R102, R62.reuse, 0x1a, RZ ;  /* 0x0000001a3e667824 */ /* 0x040fe400078e02ff */
        /* <DEDUP_REMOVED lines=9> */
[C---:B------:R-:W-:Y:S02]  /*1190*/  IMAD.SHL.U32 R112, R62.reuse, 0x10, RZ ;  /* 0x000000103e707824 */ /* 0x040fe400078e00ff */
[C---:B------:R-:W-:Y:S02]  /*11a0*/  IMAD R113, R62.reuse, 0xf, RZ ;  /* 0x0000000f3e717824 */ /* 0x040fe400078e02ff */
[C---:B------:R-:W-:Y:S02]  /*11b0*/  IMAD R114, R62.reuse, 0xe, RZ ;  /* 0x0000000e3e727824 */ /* 0x040fe400078e02ff */
[C---:B------:R-:W-:Y:S02]  /*11c0*/  IMAD R115, R62.reuse, 0xd, RZ ;  /* 0x0000000d3e737824 */ /* 0x040fe400078e02ff */
        /* <DEDUP_REMOVED lines=8> */
[C---:B------:R-:W-:Y:S02]  /*1250*/  IMAD.SHL.U32 R124, R62.reuse, 0x4, RZ ;  /* 0x000000043e7c7824 */ /* 0x040fe400078e00ff */
[C---:B------:R-:W-:Y:S02]  /*1260*/  IMAD R125, R62.reuse, 0x3, RZ ;  /* 0x000000033e7d7824 */ /* 0x040fe400078e02ff */
[----:B------:R-:W-:-:S07]  /*1270*/  IMAD.SHL.U32 R56, R62, 0x2, RZ ;  /* 0x000000023e387824 */ /* 0x000fce00078e00ff */
.L_x_2:
[C---:B------:R-:W-:Y:S02]  /*1280*/  ISETP.GT.AND P1, PT, R60.reuse, RZ, PT ;  /* 0x000000ff3c00720c */ /* 0x040fe40003f24270 */
[----:B------:R-:W-:Y:S02]  /*1290*/  ISETP.GT.AND P3, PT, R60, 0x2, PT ;  /* 0x000000023c00780c */ /* 0x000fe40003f64270 */
[----:B------:R-:W-:Y:S02]  /*12a0*/  PRMT R134, RZ, 0x7610, R134 ;  /* 0x00007610ff867816 */ /* 0x000fe40000000086 */
[----:B------:R-:W-:Y:S02]  /*12b0*/  IADD3 R4, P2, R56, R58, RZ ;  /* 0x0000003a38047210 */ /* 0x000fe40007f5e0ff */
[----:B------:R-:W-:Y:S02]  /*12c0*/  ISETP.GT.AND P0, PT, R60, 0x3, PT ;  /* 0x000000033c00780c */ /* 0x000fe40003f04270 */
[----:B------:R-:W-:-:S02]  /*12d0*/  PRMT R17, RZ, 0x7610, R17 ;  /* 0x00007610ff117816 */ /* 0x000fc40000000011 */
[----:B------:R-:W-:Y:S01]  /*12e0*/  LEA.HI.X.SX32 R5, R56, R61, 0x1, P2 ;  /* 0x0000003d38057211 */ /* 0x000fe200010f0eff */
[----:B------:R-:W-:Y:S02]  /*12f0*/  @P1 IMAD.MOV.U32 R2, RZ, RZ, R58 ;  /* 0x000000ffff021224 */ /* 0x000fe400078e003a */
[----:B------:R-:W-:Y:S01]  /*1300*/  @P1 IMAD.MOV.U32 R3, RZ, RZ, R61 ;  /* 0x000000ffff031224 */ /* 0x000fe200078e003d */
[----:B------:R-:W-:Y:S01]  /*1310*/  ISETP.GT.AND P2, PT, R60, 0x4, PT ;  /* 0x000000043c00780c */ /* 0x000fe20003f44270 */
[----:B------:R-:W2:Y:S04]  /*1320*/  @P3 LDG.E.U8 R17, desc[UR14][R4.64] ;  /* 0x0000000e04113981 */ /* 0x000ea8000c1e1100 */
[----:B------:R0:W3:Y:S01]  /*1330*/  @P1 LDG.E.U8 R134, desc[UR14][R2.64] ;  /* 0x0000000e02861981 */ /* 0x0000e2000c1e1100 */
[----:B------:R-:W-:-:S02]  /*1340*/  IADD3 R6, P1, R125, R58, RZ ;  /* 0x0000003a7d067210 */ /* 0x000fc40007f3e0ff */
[----:B------:R-:W-:Y:S02]  /*1350*/  PRMT R18, RZ, 0x7610, R18 ;  /* 0x00007610ff127816 */ /* 0x000fe40000000012 */
[-C--:B------:R-:W-:Y:S02]  /*1360*/  LEA.HI.X.SX32 R7, R125, R61.reuse, 0x1, P1 ;  /* 0x0000003d7d077211 */ /* 0x080fe400008f0eff */
[C---:B------:R-:W-:Y:S02]  /*1370*/  IADD3 R8, P3, R124.reuse, R58, RZ ;  /* 0x0000003a7c087210 */ /* 0x040fe40007f7e0ff */
[----:B------:R-:W-:Y:S01]  /*1380*/  PRMT R135, RZ, 0x7610, R135 ;  /* 0x00007610ff877816 */ /* 0x000fe20000000087 */
[----:B------:R1:W4:Y:S01]  /*1390*/  @P0 LDG.E.U8 R18, desc[UR14][R6.64] ;  /* 0x0000000e06120981 */ /* 0x000322000c1e1100 */
[----:B------:R-:W-:Y:S02]  /*13a0*/  LEA.HI.X.SX32 R9, R124, R61, 0x1, P3 ;  /* 0x0000003d7c097211 */ /* 0x000fe400018f0eff */
[----:B------:R-:W-:-:S02]  /*13b0*/  ISETP.GT.AND P0, PT, R60, 0x6, PT ;  /* 0x000000063c00780c */ /* 0x000fc40003f04270 */
[----:B------:R-:W-:Y:S01]  /*13c0*/  ISETP.GT.AND P1, PT, R60, 0x5, PT ;  /* 0x000000053c00780c */ /* 0x000fe20003f24270 */
[----:B------:R5:W2:Y:S01]  /*13d0*/  @P2 LDG.E.U8 R135, desc[UR14][R8.64] ;  /* 0x0000000e08872981 */ /* 0x000aa2000c1e1100 */
[CC--:B0-----:R-:W-:Y:S02]  /*13e0*/  IADD3 R2, P4, R123.reuse, R58.reuse, RZ ;  /* 0x0000003a7b027210 */ /* 0x0c1fe40007f9e0ff */
[----:B------:R-:W-:Y:S02]  /*13f0*/  IADD3 R4, P3, R122, R58, RZ ;  /* 0x0000003a7a047210 */ /* 0x000fe40007f7e0ff */
[----:B------:R-:W-:Y:S02]  /*1400*/  ISETP.GT.AND P2, PT, R60, 0x7, PT ;  /* 0x000000073c00780c */ /* 0x000fe40003f44270 */
[----:B------:R-:W-:Y:S02]  /*1410*/  PRMT R126, RZ, 0x7610, R126 ;  /* 0x00007610ff7e7816 */ /* 0x000fe4000000007e */
[----:B------:R-:W-:-:S02]  /*1420*/  LEA.HI.X.SX32 R3, R123, R61, 0x1, P4 ;  /* 0x0000003d7b037211 */ /* 0x000fc400020f0eff */
[-C--:B------:R-:W-:Y:S02]  /*1430*/  LEA.HI.X.SX32 R5, R122, R61.reuse, 0x1, P3 ;  /* 0x0000003d7a057211 */ /* 0x080fe400018f0eff */
[C---:B-1----:R-:W-:Y:S02]  /*1440*/  IADD3 R6, P4, R121.reuse, R58, RZ ;  /* 0x0000003a79067210 */ /* 0x042fe40007f9e0ff */
[----:B------:R-:W-:Y:S01]  /*1450*/  PRMT R19, RZ, 0x7610, R19 ;  /* 0x00007610ff137816 */ /* 0x000fe20000000013 */
[----:B------:R-:W3:Y:S01]  /*1460*/  @P0 LDG.E.U8 R126, desc[UR14][R4.64] ;  /* 0x0000000e047e0981 */ /* 0x000ee2000c1e1100 */
[----:B------:R-:W-:Y:S02]  /*1470*/  PRMT R16, RZ, 0x7610, R16 ;  /* 0x00007610ff107816 */ /* 0x000fe40000000010 */
[----:B------:R-:W-:Y:S02]  /*1480*/  LEA.HI.X.SX32 R7, R121, R61, 0x1, P4 ;  /* 0x0000003d79077211 */ /* 0x000fe400020f0eff */
[C---:B------:R-:W-:Y:S01]  /*1490*/  ISETP.GT.AND P0, PT, R60.reuse, 0x9, PT ;  /* 0x000000093c00780c */ /* 0x040fe20003f04270 */
[----:B------:R0:W4:Y:S01]  /*14a0*/  @P1 LDG.E.U8 R19, desc[UR14][R2.64] ;  /* 0x0000000e02131981 */ /* 0x000122000c1e1100 */
[----:B------:R-:W-:-:S02]  /*14b0*/  ISETP.GT.AND P1, PT, R60, 0x8, PT ;  /* 0x000000083c00780c */ /* 0x000fc40003f24270 */
[-C--:B-----5:R-:W-:Y:S01]  /*14c0*/  IADD3 R8, P3, R120, R58.reuse, RZ ;  /* 0x0000003a78087210 */ /* 0x0a0fe20007f7e0ff */
[----:B------:R1:W5:Y:S01]  /*14d0*/  @P2 LDG.E.U8 R16, desc[UR14][R6.64] ;  /* 0x0000000e06102981 */ /* 0x000362000c1e1100 */
[----:B------:R-:W-:Y:S02]  /*14e0*/  ISETP.GT.AND P2, PT, R60, 0xa, PT ;  /* 0x0000000a3c00780c */ /* 0x000fe40003f44270 */
[----:B------:R-:W-:Y:S02]  /*14f0*/  PRMT R127, RZ, 0x7610, R127 ;  /* 0x00007610ff7f7816 */ /* 0x000fe4000000007f */
[C---:B0-----:R-:W-:Y:S02]  /*1500*/  IADD3 R2, P4, R119.reuse, R58, RZ ;  /* 0x0000003a77027210 */ /* 0x041fe40007f9e0ff */
[-C--:B------:R-:W-:Y:S02]  /*1510*/  LEA.HI.X.SX32 R9, R120, R61.reuse, 0x1, P3 ;  /* 0x0000003d78097211 */ /* 0x080fe400018f0eff */
[----:B------:R-:W-:-:S02]  /*1520*/  LEA.HI.X.SX32 R3, R119, R61, 0x1, P4 ;  /* 0x0000003d77037211 */ /* 0x000fc400020f0eff */
[C---:B------:R-:W-:Y:S02]  /*1530*/  IADD3 R4, P3, R118.reuse, R58, RZ ;  /* 0x0000003a76047210 */ /* 0x040fe40007f7e0ff */
[----:B------:R-:W-:Y:S01]  /*1540*/  PRMT R140, RZ, 0x7610, R140 ;  /* 0x00007610ff8c7816 */ /* 0x000fe2000000008c */
[----:B------:R-:W5:Y:S01]  /*1550*/  @P0 LDG.E.U8 R127, desc[UR14][R2.64] ;  /* 0x0000000e027f0981 */ /* 0x000f62000c1e1100 */
[----:B------:R-:W-:Y:S02]  /*1560*/  PRMT R139, RZ, 0x7610, R139 ;  /* 0x00007610ff8b7816 */ /* 0x000fe4000000008b */
[----:B------:R-:W-:Y:S02]  /*1570*/  LEA.HI.X.SX32 R5, R118, R61, 0x1, P3 ;  /* 0x0000003d76057211 */ /* 0x000fe400018f0eff */
[C---:B------:R-:W-:Y:S01]  /*1580*/  ISETP.GT.AND P0, PT, R60.reuse, 0xc, PT ;  /* 0x0000000c3c00780c */ /* 0x040fe20003f04270 */
[----:B------:R0:W5:Y:S01]  /*1590*/  @P1 LDG.E.U8 R140, desc[UR14][R8.64] ;  /* 0x0000000e088c1981 */ /* 0x000162000c1e1100 */
[----:B------:R-:W-:-:S02]  /*15a0*/  ISETP.GT.AND P1, PT, R60, 0xb, PT ;  /* 0x0000000b3c00780c */ /* 0x000fc40003f24270 */
[CC--:B-1----:R-:W-:Y:S01]  /*15b0*/  IADD3 R6, P4, R117.reuse, R58.reuse, RZ ;  /* 0x0000003a75067210 */ /* 0x0c2fe20007f9e0ff */
[----:B------:R1:W2:Y:S01]  /*15c0*/  @P2 LDG.E.U8 R139, desc[UR14][R4.64] ;  /* 0x0000000e048b2981 */ /* 0x0002a2000c1e1100 */
        /* <DEDUP_REMOVED lines=11> */
[----:B------:R0:W3:Y:S01]  /*1680*/  @P1 LDG.E.U8 R133, desc[UR14][R6.64] ;  /* 0x0000000e06851981 */ /* 0x0000e2000c1e1100 */
[----:B------:R-:W-:-:S02]  /*1690*/  ISETP.GT.AND P1, PT, R60, 0xe, PT ;  /* 0x0000000e3c00780c */ /* 0x000fc40003f24270 */
[-C--:B-1----:R-:W-:Y:S01]  /*16a0*/  IADD3 R4, P3, R114, R58.reuse, RZ ;  /* 0x0000003a72047210 */ /* 0x082fe20007f7e0ff */
        /* <DEDUP_REMOVED lines=15> */
[----:B------:R1:W4:Y:S01]  /*17a0*/  @P2 LDG.E.U8 R138, desc[UR14][R8.64] ;  /* 0x0000000e088a2981 */ /* 0x000322000c1e1100 */
        /* <DEDUP_REMOVED lines=170> */
[CC--:B------:R-:W-:Y:S02]  /*2250*/  IADD3 R8, P3, R76.reuse, R58.reuse, RZ ;  /* 0x0000003a4c087210 */ /* 0x0c0fe40007f7e0ff */
[----:B------:R-:W-:Y:S01]  /*2260*/  PRMT R170, RZ, 0x7610, R170 ;  /* 0x00007610ffaa7816 */ /* 0x000fe200000000aa */
[----:B------:R-:W5:Y:S01]  /*2270*/  @P0 LDG.E.U8 R173, desc[UR14][R6.64] ;  /* 0x0000000e06ad0981 */ /* 0x000f62000c1e1100 */
[----:B------:R-:W-:Y:S02]  /*2280*/  PRMT R172, RZ, 0x7610, R172 ;  /* 0x00007610ffac7816 */ /* 0x000fe400000000ac */
[----:B------:R-:W-:Y:S02]  /*2290*/  LEA.HI.X.SX32 R9, R76, R61, 0x1, P3 ;  /* 0x0000003d4c097211 */ /* 0x000fe400018f0eff */
[----:B------:R-:W-:Y:S01]  /*22a0*/  ISETP.GT.AND P0, PT, R60, 0x36, PT ;  /* 0x000000363c00780c */ /* 0x000fe20003f04270 */
[----:B------:R0:W5:Y:S01]  /*22b0*/  @P1 LDG.E.U8 R170, desc[UR14][R4.64] ;  /* 0x0000000e04aa1981 */ /* 0x000162000c1e1100 */
[----:B-1----:R-:W-:-:S02]  /*22c0*/  IADD3 R2, P4, R75, R58, RZ ;  /* 0x0000003a4b027210 */ /* 0x002fc40007f9e0ff */
[C---:B------:R-:W-:Y:S01]  /*22d0*/  ISETP.GT.AND P1, PT, R60.reuse, 0x35, PT ;  /* 0x000000353c00780c */ /* 0x040fe20003f24270 */
        /* <DEDUP_REMOVED lines=8> */
[----:B------:R0:W5:Y:S01]  /*2360*/  @P0 LDG.E.U8 R174, desc[UR14][R4.64] ;  /* 0x0000000e04ae0981 */ /* 0x000162000c1e1100 */
[----:B------:R-:W-:Y:S02]  /*2370*/  PRMT R177, RZ, 0x7610, R177 ;  /* 0x00007610ffb17816 */ /* 0x000fe400000000b1 */
[----:B------:R-:W-:Y:S02]  /*2380*/  LEA.HI.X.SX32 R7, R73, R61, 0x1, P4 ;  /* 0x0000003d49077211 */ /* 0x000fe400020f0eff */
[----:B------:R-:W-:Y:S01]  /*2390*/  ISETP.GT.AND P0, PT, R60, 0x39, PT ;  /* 0x000000393c00780c */ /* 0x000fe20003f04270 */
[----:B------:R2:W5:Y:S01]  /*23a0*/  @P1 LDG.E.U8 R175, desc[UR14][R2.64] ;  /* 0x0000000e02af1981 */ /* 0x000562000c1e1100 */
[----:B-1----:R-:W-:-:S02]  /*23b0*/  IADD3 R8, P3, R72, R58, RZ ;  /* 0x0000003a48087210 */ /* 0x002fc40007f7e0ff */
[C---:B------:R-:W-:Y:S01]  /*23c0*/  IADD3 R10, P4, R71.reuse, R58, RZ ;  /* 0x0000003a470a7210 */ /* 0x040fe20007f9e0ff */
[----:B------:R1:W5:Y:S01]  /*23d0*/  @P2 LDG.E.U8 R177, desc[UR14][R6.64] ;  /* 0x0000000e06b12981 */ /* 0x000362000c1e1100 */
[C---:B------:R-:W-:Y:S02]  /*23e0*/  ISETP.GT.AND P1, PT, R60.reuse, 0x38, PT ;  /* 0x000000383c00780c */ /* 0x040fe40003f24270 */
[----:B------:R-:W-:Y:S02]  /*23f0*/  ISETP.GT.AND P2, PT, R60, 0x3a, PT ;  /* 0x0000003a3c00780c */ /* 0x000fe40003f44270 */
[----:B------:R-:W-:Y:S02]  /*2400*/  PRMT R181, RZ, 0x7610, R181 ;  /* 0x00007610ffb57816 */ /* 0x000fe400000000b5 */
[-C--:B------:R-:W-:Y:S02]  /*2410*/  LEA.HI.X.SX32 R9, R72, R61.reuse, 0x1, P3 ;  /* 0x0000003d48097211 */ /* 0x080fe400018f0eff */
[----:B------:R-:W-:-:S02]  /*2420*/  LEA.HI.X.SX32 R11, R71, R61, 0x1, P4 ;  /* 0x0000003d470b7211 */ /* 0x000fc400020f0eff */
[CC--:B0-----:R-:W-:Y:S02]  /*2430*/  IADD3 R4, P3, R70.reuse, R58.reuse, RZ ;  /* 0x0000003a46047210 */ /* 0x0c1fe40007f7e0ff */
[----:B------:R-:W-:Y:S01]  /*2440*/  PRMT R176, RZ, 0x7610, R176 ;  /* 0x00007610ffb07816 */ /* 0x000fe200000000b0 */
[----:B------:R-:W5:Y:S01]  /*2450*/  @P0 LDG.E.U8 R181, desc[UR14][R10.64] ;  /* 0x0000000e0ab50981 */ /* 0x000f62000c1e1100 */
[----:B------:R-:W-:Y:S02]  /*2460*/  PRMT R179, RZ, 0x7610, R179 ;  /* 0x00007610ffb37816 */ /* 0x000fe400000000b3 */
[----:B------:R-:W-:Y:S02]  /*2470*/  LEA.HI.X.SX32 R5, R70, R61, 0x1, P3 ;  /* 0x0000003d46057211 */ /* 0x000fe400018f0eff */
[----:B--2---:R-:W-:Y:S01]  /*2480*/  IADD3 R2, P0, R69, R58, RZ ;  /* 0x0000003a45027210 */ /* 0x004fe20007f1e0ff */
[----:B------:R0:W2:Y:S01]  /*2490*/  @P1 LDG.E.U8 R176, desc[UR14][R8.64] ;  /* 0x0000000e08b01981 */ /* 0x0000a2000c1e1100 */
[----:B------:R-:W-:-:S02]  /*24a0*/  ISETP.GT.AND P3, PT, R60, 0x3c, PT ;  /* 0x0000003c3c00780c */ /* 0x000fc40003f64270 */
[C---:B------:R-:W-:Y:S01]  /*24b0*/  ISETP.GT.AND P4, PT, R60.reuse, 0x3d, PT ;  /* 0x0000003d3c00780c */ /* 0x040fe20003f84270 */
[----:B------:R-:W2:Y:S01]  /*24c0*/  @P2 LDG.E.U8 R179, desc[UR14][R4.64] ;  /* 0x0000000e04b32981 */ /* 0x000ea2000c1e1100 */
[----:B------:R-:W-:Y:S02]  /*24d0*/  LEA.HI.X.SX32 R3, R69, R61, 0x1, P0 ;  /* 0x0000003d45037211 */ /* 0x000fe400000f0eff */
[----:B------:R-:W-:Y:S02]  /*24e0*/  ISETP.GT.AND P1, PT, R60, 0x3b, PT ;  /* 0x0000003b3c00780c */ /* 0x000fe40003f24270 */
[-C--:B-1----:R-:W-:Y:S02]  /*24f0*/  IADD3 R6, P2, R68, R58.reuse, RZ ;  /* 0x0000003a44067210 */ /* 0x082fe40007f5e0ff */
[----:B0-----:R-:W-:Y:S02]  /*2500*/  IADD3 R8, P0, R67, R58, RZ ;  /* 0x0000003a43087210 */ /* 0x001fe40007f1e0ff */
[----:B------:R-:W-:-:S02]  /*2510*/  PRMT R183, RZ, 0x7610, R183 ;  /* 0x00007610ffb77816 */ /* 0x000fc400000000b7 */
[----:B------:R-:W-:Y:S02]  /*2520*/  PRMT R186, RZ, 0x7610, R186 ;  /* 0x00007610ffba7816 */ /* 0x000fe400000000ba */
[-C--:B------:R-:W-:Y:S02]  /*2530*/  LEA.HI.X.SX32 R7, R68, R61.reuse, 0x1, P2 ;  /* 0x0000003d44077211 */ /* 0x080fe400010f0eff */
[----:B------:R-:W-:Y:S02]  /*2540*/  LEA.HI.X.SX32 R9, R67, R61, 0x1, P0 ;  /* 0x0000003d43097211 */ /* 0x000fe400000f0eff */
[----:B------:R-:W-:Y:S01]  /*2550*/  PRMT R185, RZ, 0x7610, R185 ;  /* 0x00007610ffb97816 */ /* 0x000fe200000000b9 */
[----:B------:R0:W2:Y:S01]  /*2560*/  @P3 LDG.E.U8 R183, desc[UR14][R6.64] ;  /* 0x0000000e06b73981 */ /* 0x0000a2000c1e1100 */
[C---:B------:R-:W-:Y:S02]  /*2570*/  ISETP.GT.AND P5, PT, R60.reuse, 0x3e, PT ;  /* 0x0000003e3c00780c */ /* 0x040fe40003fa4270 */
[C---:B------:R-:W-:Y:S01]  /*2580*/  ISETP.GT.AND P3, PT, R60.reuse, 0x1, PT ;  /* 0x000000013c00780c */ /* 0x040fe20003f64270 */
[----:B------:R-:W2:Y:S01]  /*2590*/  @P4 LDG.E.U8 R186, desc[UR14][R8.64] ;  /* 0x0000000e08ba4981 */ /* 0x000ea2000c1e1100 */
[----:B------:R-:W-:-:S02]  /*25a0*/  ISETP.GT.AND P4, PT, R60, 0x3f, PT ;  /* 0x0000003f3c00780c */ /* 0x000fc40003f84270 */
[----:B------:R-:W-:Y:S01]  /*25b0*/  IADD3 R12, P2, R58, UR16, RZ ;  /* 0x000000103a0c7c10 */ /* 0x000fe2000ff5e0ff */
[----:B------:R1:W2:Y:S01]  /*25c0*/  @P1 LDG.E.U8 R185, desc[UR14][R2.64] ;  /* 0x0000000e02b91981 */ /* 0x0002a2000c1e1100 */
[-C--:B------:R-:W-:Y:S02]  /*25d0*/  IADD3 R10, P1, R66, R58.reuse, RZ ;  /* 0x0000003a420a7210 */ /* 0x080fe40007f3e0ff */
[----:B------:R-:W-:Y:S02]  /*25e0*/  IADD3 R14, P0, R65, R58, RZ ;  /* 0x0000003a410e7210 */ /* 0x000fe40007f1e0ff */
[----:B------:R-:W-:Y:S02]  /*25f0*/  PRMT R188, RZ, 0x7610, R188 ;  /* 0x00007610ffbc7816 */ /* 0x000fe400000000bc */
[----:B------:R-:W-:Y:S02]  /*2600*/  PRMT R187, RZ, 0x7610, R187 ;  /* 0x00007610ffbb7816 */ /* 0x000fe400000000bb */
[----:B------:R-:W-:-:S02]  /*2610*/  PRMT R189, RZ, 0x7610, R189 ;  /* 0x00007610ffbd7816 */ /* 0x000fc400000000bd */
[-C--:B------:R-:W-:Y:S02]  /*2620*/  LEA.HI.X.SX32 R11, R66, R61.reuse, 0x1, P1 ;  /* 0x0000003d420b7211 */ /* 0x080fe400008f0eff */
[-C--:B------:R-:W-:Y:S02]  /*2630*/  LEA.HI.X.SX32 R15, R65, R61.reuse, 0x1, P0 ;  /* 0x0000003d410f7211 */ /* 0x080fe400000f0eff */
[----:B------:R-:W-:Y:S01]  /*2640*/  LEA.HI.X.SX32 R13, R62, R61, 0x1, P2 ;  /* 0x0000003d3e0d7211 */ /* 0x000fe200010f0eff */
[----:B------:R-:W2:Y:S04]  /*2650*/  @P5 LDG.E.U8 R187, desc[UR14][R10.64] ;  /* 0x0000000e0abb5981 */ /* 0x000ea8000c1e1100 */
[----:B------:R-:W2:Y:S04]  /*2660*/  @P4 LDG.E.U8 R189, desc[UR14][R14.64] ;  /* 0x0000000e0ebd4981 */ /* 0x000ea8000c1e1100 */
[----:B------:R-:W2:Y:S01]  /*2670*/  @P3 LDG.E.U8 R188, desc[UR14][R12.64] ;  /* 0x0000000e0cbc3981 */ /* 0x000ea2000c1e1100 */
[----:B0-----:R-:W-:-:S02]  /*2680*/  IADD3 R6, P0, R47, R54, RZ ;  /* 0x000000362f067210 */ /* 0x001fc40007f1e0ff */
[----:B------:R-:W-:Y:S02]  /*2690*/  ISETP.GE.AND P3, PT, R57, R60, PT ;  /* 0x0000003c3900720c */ /* 0x000fe40003f66270 */
[-C--:B------:R-:W-:Y:S01]  /*26a0*/  IADD3 R4, P2, R43, R54.reuse, RZ ;  /* 0x000000362b047210 */ /* 0x080fe20007f5e0ff */
[--C-:B------:R-:W-:Y:S01]  /*26b0*/  IMAD.X R7, R46, 0x1, R21.reuse, P0 ;  /* 0x000000012e077824 */ /* 0x100fe200000e0615 */
[-C--:B-1----:R-:W-:Y:S02]  /*26c0*/  IADD3 R2, P1, R45, R54.reuse, RZ ;  /* 0x000000362d027210 */ /* 0x082fe40007f3e0ff */
[----:B------:R-:W-:Y:S01]  /*26d0*/  IADD3 R8, P0, R49, R54, RZ ;  /* 0x0000003631087210 */ /* 0x000fe20007f1e0ff */
[--C-:B------:R-:W-:Y:S01]  /*26e0*/  IMAD.X R5, R42, 0x1, R21.reuse, P2 ;  /* 0x000000012a057824 */ /* 0x100fe200010e0615 */
[----:B------:R-:W-:Y:S01]  /*26f0*/  PRMT R178, RZ, 0x7610, R178 ;  /* 0x00007610ffb27816 */ /* 0x000fe200000000b2 */
[----:B------:R-:W-:Y:S01]  /*2700*/  BAR.SYNC.DEFER_BLOCKING 0x0 ;  /* 0x0000000000007b1d */ /* 0x000fe20000010000 */
[----:B------:R-:W-:Y:S01]  /*2710*/  PRMT R184, RZ, 0x7610, R184 ;  /* 0x00007610ffb87816 */ /* 0x000fe200000000b8 */
[--C-:B------:R-:W-:Y:S01]  /*2720*/  IMAD.X R3, R44, 0x1, R21.reuse, P1 ;  /* 0x000000012c037824 */ /* 0x100fe200008e0615 */
[----:B------:R-:W-:Y:S01]  /*2730*/  PRMT R182, RZ, 0x7610, R182 ;  /* 0x00007610ffb67816 */ /* 0x000fe200000000b6 */
[----:B------:R-:W-:Y:S01]  /*2740*/  IMAD.X R9, R48, 0x1, R21, P0 ;  /* 0x0000000130097824 */ /* 0x000fe200000e0615 */
[----:B------:R-:W-:Y:S01]  /*2750*/  PRMT R180, RZ, 0x7610, R180 ;  /* 0x00007610ffb47816 */ /* 0x000fe200000000b4 */
[----:B------:R-:W2:Y:S04]  /*2760*/  @!P3 LDG.E.U8 R178, desc[UR14][R6.64] ;  /* 0x0000000e06b2b981 */ /* 0x000ea8000c1e1100 */
[----:B------:R3:W2:Y:S04]  /*2770*/  @!P3 LDG.E.U8 R184, desc[UR14][R4.64] ;  /* 0x0000000e04b8b981 */ /* 0x0006a8000c1e1100 */
[----:B------:R5:W2:Y:S04]  /*2780*/  @!P3 LDG.E.U8 R182, desc[UR14][R2.64] ;  /* 0x0000000e02b6b981 */ /* 0x000aa8000c1e1100 */
[----:B------:R0:W2:Y:S01]  /*2790*/  @!P3 LDG.E.U8 R180, desc[UR14][R8.64] ;  /* 0x0000000e08b4b981 */ /* 0x0000a2000c1e1100 */
[----:B------:R-:W-:-:S02]  /*27a0*/  LOP3.LUT R139, R139, 0xffff, RZ, 0xc0, !PT ;  /* 0x0000ffff8b8b7812 */ /* 0x000fc400078ec0ff */
[----:B---3--:R-:W-:Y:S02]  /*27b0*/  LOP3.LUT R4, R133, 0xffff, RZ, 0xc0, !PT ;  /* 0x0000ffff85047812 */ /* 0x008fe400078ec0ff */
[----:B----4-:R-:W-:Y:S02]  /*27c0*/  LOP3.LUT R138, R138, 0xffff, RZ, 0xc0, !PT ;  /* 0x0000ffff8a8a7812 */ /* 0x010fe400078ec0ff */
[----:B-----5:R-:W-:Y:S02]  /*27d0*/  LOP3.LUT R3, R142, 0xffff, RZ, 0xc0, !PT ;  /* 0x0000ffff8e037812 */ /* 0x020fe400078ec0ff */
[----:B------:R-:W-:Y:S02]  /*27e0*/  PRMT R139, R139, 0x3340, R4 ;  /* 0x000033408b8b7816 */ /* 0x000fe40000000004 */
[----:B------:R-:W-:Y:S02]  /*27f0*/  PRMT R4, R138, 0x3340, R3 ;  /* 0x000033408a047816 */ /* 0x000fe40000000003 */
[----:B------:R-:W-:-:S02]  /*2800*/  LOP3.LUT R13, R135, 0xffff, RZ, 0xc0, !PT ;  /* 0x0000ffff870d7812 */ /* 0x000fc400078ec0ff */
[----:B------:R-:W-:Y:S02]  /*2810*/  LOP3.LUT R6, R19, 0xffff, RZ, 0xc0, !PT ;  /* 0x0000ffff13067812 */ /* 0x000fe400078ec0ff */
[----:B------:R-:W-:Y:S02]  /*2820*/  LOP3.LUT R130, R130, 0xffff, RZ, 0xc0, !PT ;  /* 0x0000ffff82827812 */ /* 0x000fe400078ec0ff */
[----:B------:R-:W-:Y:S02]  /*2830*/  LOP3.LUT R3, R128, 0xffff, RZ, 0xc0, !PT ;  /* 0x0000ffff80037812 */ /* 0x000fe400078ec0ff */
[----:B------:R-:W-:Y:S02]  /*2840*/  LOP3.LUT R126, R126, 0xffff, RZ, 0xc0, !PT ;  /* 0x0000ffff7e7e7812 */ /* 0x000fe400078ec0ff */
[----:B------:R-:W-:Y:S02]  /*2850*/  LOP3.LUT R11, R16, 0xffff, RZ, 0xc0, !PT ;  /* 0x0000ffff100b7812 */ /* 0x000fe400078ec0ff */
[----:B------:R-:W-:-:S02]  /*2860*/  PRMT R13, R13, 0x3340, R6 ;  /* 0x000033400d0d7816 */ /* 0x000fc40000000006 */
[----:B------:R-:W-:Y:S02]  /*2870*/  PRMT R5, R130, 0x3340, R3 ;  /* 0x0000334082057816 */ /* 0x000fe40000000003 */
[----:B------:R-:W-:Y:S02]  /*2880*/  LOP3.LUT R12, R17, 0xffff, RZ, 0xc0, !PT ;  /* 0x0000ffff110c7812 */ /* 0x000fe400078ec0ff */
[----:B------:R-:W-:Y:S02]  /*2890*/  LOP3.LUT R7, R18, 0xffff, RZ, 0xc0, !PT ;  /* 0x0000ffff12077812 */ /* 0x000fe400078ec0ff */
[----:B------:R-:W-:Y:S02]  /*28a0*/  LOP3.LUT R14, R140, 0xffff, RZ, 0xc0, !PT ;  /* 0x0000ffff8c0e7812 */ /* 0x000fe400078ec0ff */
[----:B------:R-:W-:Y:S02]  /*28b0*/  LOP3.LUT R127, R127, 0xffff, RZ, 0xc0, !PT ;  /* 0x0000ffff7f7f7812 */ /* 0x000fe400078ec0ff */
[----:B------:R-:W-:-:S02]  /*28c0*/  LOP3.LUT R132, R132, 0xffff, RZ, 0xc0, !PT ;  /* 0x0000ffff84847812 */ /* 0x000fc400078ec0ff */
[----:B------:R-:W-:Y:S02]  /*28d0*/  LOP3.LUT R141, R141, 0xffff, RZ, 0xc0, !PT ;  /* 0x0000ffff8d8d7812 */ /* 0x000fe400078ec0ff */
[----:B------:R-:W-:Y:S02]  /*28e0*/  LOP3.LUT R131, R131, 0xffff, RZ, 0xc0, !PT ;  /* 0x0000ffff83837812 */ /* 0x000fe400078ec0ff */
[----:B------:R-:W-:Y:S02]  /*28f0*/  LOP3.LUT R6, R143, 0xffff, RZ, 0xc0, !PT ;  /* 0x0000ffff8f067812 */ /* 0x000fe400078ec0ff */
[----:B------:R-:W-:Y:S02]  /*2900*/  LOP3.LUT R134, R134, 0xffff, RZ, 0xc0, !PT ;  /* 0x0000ffff86867812 */ /* 0x000fe400078ec0ff */
[----:B------:R-:W-:Y:S02]  /*2910*/  LOP3.LUT R137, R137, 0xffff, RZ, 0xc0, !PT ;  /* 0x0000ffff89897812 */ /* 0x000fe400078ec0ff */
[----:B------:R-:W-:-:S02]  /*2920*/  LOP3.LUT R144, R144, 0xffff, RZ, 0xc0, !PT ;  /* 0x0000ffff90907812 */ /* 0x000fc400078ec0ff */
[----:B------:R-:W-:Y:S02]  /*2930*/  LOP3.LUT R129, R129, 0xffff, RZ, 0xc0, !PT ;  /* 0x0000ffff81817812 */ /* 0x000fe400078ec0ff */
[----:B0-----:R-:W-:Y:S02]  /*2940*/  LOP3.LUT R8, R145, 0xffff, RZ, 0xc0, !PT ;  /* 0x0000ffff91087812 */ /* 0x001fe400078ec0ff */
        /* <DEDUP_REMOVED lines=8> */
[----:B------:R-:W-:Y:S02]  /*29d0*/  PRMT R2, R126, 0x3340, R11 ;  /* 0x000033407e027816 */ /* 0x000fe4000000000b */
        /* <DEDUP_REMOVED lines=14> */
[----:B------:R-:W-:Y:S02]  /*2ac0*/  PRMT R12, R12, 0x3340, R7 ;  /* 0x000033400c0c7816 */ /* 0x000fe40000000007 */
[----:B------:R-:W-:Y:S02]  /*2ad0*/  LOP3.LUT R166, R166, 0xffff, RZ, 0xc0, !PT ;  /* 0x0000ffffa6a67812 */ /* 0x000fe400078ec0ff */
[----:B------:R-:W-:Y:S02]  /*2ae0*/  PRMT R14, R14, 0x3340, R127 ;  /* 0x000033400e0e7816 */ /* 0x000fe4000000007f */
[----:B------:R-:W-:Y:S02]  /*2af0*/  PRMT R15, R132, 0x3340, R141 ;  /* 0x00003340840f7816 */ /* 0x000fe4000000008d */
[----:B------:R-:W-:-:S02]  /*2b00*/  PRMT R6, R131, 0x3340, R6 ;  /* 0x0000334083067816 */ /* 0x000fc40000000006 */
[----:B------:R-:W-:Y:S02]  /*2b10*/  PRMT R137, R137, 0x3340, R144 ;  /* 0x0000334089897816 */ /* 0x000fe40000000090 */
[----:B------:R-:W-:Y:S02]  /*2b20*/  PRMT R8, R129, 0x3340, R8 ;  /* 0x0000334081087816 */ /* 0x000fe40000000008 */
[----:B------:R-:W-:Y:S02]  /*2b30*/  PRMT R136, R136, 0x3340, R147 ;  /* 0x0000334088887816 */ /* 0x000fe40000000093 */
[----:B------:R-:W-:Y:S02]  /*2b40*/  LOP3.LUT R168, R168, 0xffff, RZ, 0xc0, !PT ;  /* 0x0000ffffa8a87812 */ /* 0x000fe400078ec0ff */
[----:B------:R-:W-:Y:S02]  /*2b50*/  PRMT R149, R146, 0x3340, R149 ;  /* 0x0000334092957816 */ /* 0x000fe40000000095 */
[----:B------:R-:W-:-:S02]  /*2b60*/  LOP3.LUT R169, R169, 0xffff, RZ, 0xc0, !PT ;  /* 0x0000ffffa9a97812 */ /* 0x000fc400078ec0ff */
[----:B------:R-:W-:Y:S02]  /*2b70*/  PRMT R7, R148, 0x3340, R151 ;  /* 0x0000334094077816 */ /* 0x000fe40000000097 */
[----:B------:R-:W-:Y:S02]  /*2b80*/  LOP3.LUT R171, R171, 0xffff, RZ, 0xc0, !PT ;  /* 0x0000ffffabab7812 */ /* 0x000fe400078ec0ff */
[----:B------:R-:W-:Y:S02]  /*2b90*/  PRMT R150, R150, 0x3340, R153 ;  /* 0x0000334096967816 */ /* 0x000fe40000000099 */
[----:B------:R-:W-:Y:S02]  /*2ba0*/  PRMT R152, R152, 0x3340, R155 ;  /* 0x0000334098987816 */ /* 0x000fe4000000009b */
[----:B------:R-:W-:Y:S02]  /*2bb0*/  PRMT R157, R154, 0x3340, R157 ;  /* 0x000033409a9d7816 */ /* 0x000fe4000000009d */
[----:B------:R-:W-:-:S02]  /*2bc0*/  PRMT R9, R156, 0x3340, R159 ;  /* 0x000033409c097816 */ /* 0x000fc4000000009f */
[----:B------:R-:W-:Y:S02]  /*2bd0*/  PRMT R158, R158, 0x3340, R161 ;  /* 0x000033409e9e7816 */ /* 0x000fe400000000a1 */
[----:B------:R-:W-:Y:S02]  /*2be0*/  PRMT R10, R160, 0x3340, R163 ;  /* 0x00003340a00a7816 */ /* 0x000fe400000000a3 */
[----:B------:R-:W-:Y:S02]  /*2bf0*/  LOP3.LUT R173, R173, 0xffff, RZ, 0xc0, !PT ;  /* 0x0000ffffadad7812 */ /* 0x000fe400078ec0ff */
[----:B------:R-:W-:Y:S02]  /*2c00*/  PRMT R165, R162, 0x3340, R165 ;  /* 0x00003340a2a57816 */ /* 0x000fe400000000a5 */
[----:B------:R-:W-:Y:S02]  /*2c10*/  LOP3.LUT R170, R170, 0xffff, RZ, 0xc0, !PT ;  /* 0x0000ffffaaaa7812 */ /* 0x000fe400078ec0ff */
[----:B------:R-:W-:-:S02]  /*2c20*/  LOP3.LUT R172, R172, 0xffff, RZ, 0xc0, !PT ;  /* 0x0000ffffacac7812 */ /* 0x000fc400078ec0ff */
[----:B------:R-:W-:Y:S02]  /*2c30*/  PRMT R11, R164, 0x3340, R167 ;  /* 0x00003340a40b7816 */ /* 0x000fe400000000a7 */
[----:B------:R-:W-:Y:S02]  /*2c40*/  PRMT R166, R166, 0x3340, R169 ;  /* 0x00003340a6a67816 */ /* 0x000fe400000000a9 */
[----:B------:R-:W-:Y:S02]  /*2c50*/  PRMT R16, R168, 0x3340, R171 ;  /* 0x00003340a8107816 */ /* 0x000fe400000000ab */
[----:B------:R-:W-:Y:S02]  /*2c60*/  PRMT R173, R170, 0x3340, R173 ;  /* 0x00003340aaad7816 */ /* 0x000fe400000000ad */
[----:B------:R-:W-:Y:S02]  /*2c70*/  PRMT R13, R13, 0x5410, R2 ;  /* 0x000054100d0d7816 */ /* 0x000fe40000000002 */
[----:B------:R-:W-:-:S02]  /*2c80*/  LOP3.LUT R174, R174, 0xffff, RZ, 0xc0, !PT ;  /* 0x0000ffffaeae7812 */ /* 0x000fc400078ec0ff */
[----:B------:R-:W-:Y:S02]  /*2c90*/  LOP3.LUT R175, R175, 0xffff, RZ, 0xc0, !PT ;  /* 0x0000ffffafaf7812 */ /* 0x000fe400078ec0ff */
[----:B------:R-:W-:Y:S02]  /*2ca0*/  LOP3.LUT R177, R177, 0xffff, RZ, 0xc0, !PT ;  /* 0x0000ffffb1b17812 */ /* 0x000fe400078ec0ff */
[----:B------:R-:W-:Y:S02]  /*2cb0*/  PRMT R17, R172, 0x3340, R175 ;  /* 0x00003340ac117816 */ /* 0x000fe400000000af */
[----:B------:R-:W-:Y:S02]  /*2cc0*/  PRMT R174, R174, 0x3340, R177 ;  /* 0x00003340aeae7816 */ /* 0x000fe400000000b1 */
[----:B------:R-:W-:Y:S02]  /*2cd0*/  PRMT R14, R14, 0x5410, R139 ;  /* 0x000054100e0e7816 */ /* 0x000fe4000000008b */
[----:B------:R-:W-:-:S02]  /*2ce0*/  PRMT R15, R15, 0x5410, R6 ;  /* 0x000054100f0f7816 */ /* 0x000fc40000000006 */
[----:B------:R-:W-:Y:S02]  /*2cf0*/  LOP3.LUT R181, R181, 0xffff, RZ, 0xc0, !PT ;  /* 0x0000ffffb5b57812 */ /* 0x000fe400078ec0ff */
[----:B--2---:R-:W-:Y:S02]  /*2d00*/  LOP3.LUT R176, R176, 0xffff, RZ, 0xc0, !PT ;  /* 0x0000ffffb0b07812 */ /* 0x004fe400078ec0ff */
[----:B------:R-:W-:Y:S02]  /*2d10*/  LOP3.LUT R179, R179, 0xffff, RZ, 0xc0, !PT ;  /* 0x0000ffffb3b37812 */ /* 0x000fe400078ec0ff */
[----:B------:R-:W-:Y:S02]  /*2d20*/  PRMT R18, R176, 0x3340, R181 ;  /* 0x00003340b0127816 */ /* 0x000fe400000000b5 */
[----:B------:R-:W-:Y:S02]  /*2d30*/  PRMT R4, R4, 0x5410, R137 ;  /* 0x0000541004047816 */ /* 0x000fe40000000089 */
[----:B------:R-:W-:-:S02]  /*2d40*/  PRMT R5, R5, 0x5410, R8 ;  /* 0x0000541005057816 */ /* 0x000fc40000000008 */
[----:B------:R-:W-:Y:S02]  /*2d50*/  PRMT R6, R136, 0x5410, R149 ;  /* 0x0000541088067816 */ /* 0x000fe40000000095 */
[----:B------:R-:W-:Y:S02]  /*2d60*/  PRMT R7, R7, 0x5410, R150 ;  /* 0x0000541007077816 */ /* 0x000fe40000000096 */
[----:B------:R-:W-:Y:S02]  /*2d70*/  LOP3.LUT R183, R183, 0xffff, RZ, 0xc0, !PT ;  /* 0x0000ffffb7b77812 */ /* 0x000fe400078ec0ff */
[----:B------:R-:W-:Y:S02]  /*2d80*/  LOP3.LUT R186, R186, 0xffff, RZ, 0xc0, !PT ;  /* 0x0000ffffbaba7812 */ /* 0x000fe400078ec0ff */
[----:B------:R-:W-:Y:S02]  /*2d90*/  LOP3.LUT R126, R185, 0xffff, RZ, 0xc0, !PT ;  /* 0x0000ffffb97e7812 */ /* 0x000fe400078ec0ff */
[----:B------:R-:W-:-:S02]  /*2da0*/  PRMT R19, R183, 0x3340, R186 ;  /* 0x00003340b7137816 */ /* 0x000fc400000000ba */
[----:B------:R-:W-:Y:S02]  /*2db0*/  PRMT R179, R179, 0x3340, R126 ;  /* 0x00003340b3b37816 */ /* 0x000fe4000000007e */
[----:B------:R-:W-:Y:S02]  /*2dc0*/  PRMT R8, R152, 0x5410, R157 ;  /* 0x0000541098087816 */ /* 0x000fe4000000009d */
[----:B------:R-:W-:Y:S02]  /*2dd0*/  PRMT R9, R9, 0x5410, R158 ;  /* 0x0000541009097816 */ /* 0x000fe4000000009e */
[----:B------:R-:W-:Y:S02]  /*2de0*/  LOP3.LUT R187, R187, 0xffff, RZ, 0xc0, !PT ;  /* 0x0000ffffbbbb7812 */ /* 0x000fe400078ec0ff */
[----:B------:R-:W-:Y:S02]  /*2df0*/  LOP3.LUT R128, R189, 0xffff, RZ, 0xc0, !PT ;  /* 0x0000ffffbd807812 */ /* 0x000fe400078ec0ff */
[----:B------:R-:W-:-:S04]  /*2e00*/  LOP3.LUT R3, R188, 0xffff, RZ, 0xc0, !PT ;  /* 0x0000ffffbc037812 */ /* 0x000fc800078ec0ff */
[----:B------:R-:W-:Y:S02]  /*2e10*/  PRMT R3, R134, 0x3340, R3 ;  /* 0x0000334086037816 */ /* 0x000fe40000000003 */
[----:B------:R-:W-:Y:S02]  /*2e20*/  PRMT R128, R187, 0x3340, R128 ;  /* 0x00003340bb807816 */ /* 0x000fe40000000080 */
[----:B------:R-:W-:Y:S02]  /*2e30*/  PRMT R12, R3, 0x5410, R12 ;  /* 0x00005410030c7816 */ /* 0x000fe4000000000c */
[----:B------:R-:W-:Y:S02]  /*2e40*/  PRMT R10, R10, 0x5410, R165 ;  /* 0x000054100a0a7816 */ /* 0x000fe400000000a5 */
[----:B------:R-:W-:Y:S02]  /*2e50*/  PRMT R11, R11, 0x5410, R166 ;  /* 0x000054100b0b7816 */ /* 0x000fe400000000a6 */
[----:B------:R-:W-:-:S02]  /*2e60*/  PRMT R16, R16, 0x5410, R173 ;  /* 0x0000541010107816 */ /* 0x000fc400000000ad */
[----:B------:R-:W-:Y:S02]  /*2e70*/  PRMT R17, R17, 0x5410, R174 ;  /* 0x0000541011117816 */ /* 0x000fe400000000ae */
[----:B------:R-:W-:Y:S02]  /*2e80*/  PRMT R18, R18, 0x5410, R179 ;  /* 0x0000541012127816 */ /* 0x000fe400000000b3 */
[----:B------:R-:W-:Y:S01]  /*2e90*/  PRMT R19, R19, 0x5410, R128 ;  /* 0x0000541013137816 */ /* 0x000fe20000000080 */
[----:B------:R0:W-:Y:S04]  /*2ea0*/  STS.128 [R55+UR12], R12 ;  /* 0x0000000c37007988 */ /* 0x0001e80008000c0c */
[----:B------:R0:W-:Y:S04]  /*2eb0*/  STS.128 [R52+UR12], R4 ;  /* 0x0000000434007988 */ /* 0x0001e80008000c0c */
[----:B------:R0:W-:Y:S04]  /*2ec0*/  STS.128 [R51+UR12], R8 ;  /* 0x0000000833007988 */ /* 0x0001e80008000c0c */
[----:B------:R0:W-:Y:S04]  /*2ed0*/  STS.128 [R50+UR12], R16 ;  /* 0x0000001032007988 */ /* 0x0001e80008000c0c */
[----:B------:R0:W-:Y:S04]  /*2ee0*/  STS.U8 [R53+UR12+0x4200], R178 ;  /* 0x004200b235007988 */ /* 0x0001e8000800000c */
[----:B------:R0:W-:Y:S04]  /*2ef0*/  STS.U8 [R53+UR12+0x4000], R184 ;  /* 0x004000b835007988 */ /* 0x0001e8000800000c */
[----:B------:R0:W-:Y:S04]  /*2f00*/  STS.U8 [R41+UR12+0x4100], R182 ;  /* 0x004100b629007988 */ /* 0x0001e8000800000c */
[----:B------:R0:W-:Y:S01]  /*2f10*/  STS.U8 [R41+UR12+0x4300], R180 ;  /* 0x004300b429007988 */ /* 0x0001e2000800000c */
[----:B------:R1:W-:Y:S06]  /*2f20*/  MEMBAR.ALL.CTA ;  /* 0x0000000000007992 */ /* 0x0003ec0000008000 */
[----:B-1----:R-:W1:Y:S01]  /*2f30*/  FENCE.VIEW.ASYNC.S ;  /* 0x00000000000073c6 */ /* 0x002e620000000000 */
[----:B------:R-:W-:-:S04]  /*2f40*/  USHF.L.U32 UR4, UR13, 0x6, URZ ;  /* 0x000000060d047899 */ /* 0x000fc8000800063f */
[----:B------:R-:W-:Y:S01]  /*2f50*/  ULOP3.LUT UR4, UR4, 0x100, URZ, 0xc0, !UPT ;  /* 0x0000010004047892 */ /* 0x000fe2000f8ec03f */
[----:B-1----:R-:W-:Y:S03]  /*2f60*/  BAR.SYNC.DEFER_BLOCKING 0x0 ;  /* 0x0000000000007b1d */ /* 0x002fe60000010000 */
[----:B------:R-:W-:-:S04]  /*2f70*/  ULEA.HI UR4, UR12, UR4, URZ, 0x1c ;  /* 0x000000040c047291 */ /* 0x000fc8000f8fe03f */
[----:B------:R-:W-:Y:S01]  /*2f80*/  ULOP3.LUT UR8, UR4, 0x3fff, URZ, 0xc0, !UPT ;  /* 0x00003fff04087892 */ /* 0x000fe2000f8ec03f */
[----:B------:R-:W-:Y:S01]  /*2f90*/  UMOV UR9, 0x80000020 ;  /* 0x8000002000097882 */ /* 0x000fe20000000000 */
[----:B------:R-:W-:-:S07]  /*2fa0*/  WARPGROUP.ARRIVE ;  /* 0x00000000000079c5 */ /* 0x000fce0000000000 */
[----:B------:R-:W-:Y:S01]  /*2fb0*/  QGMMA.64x16x32.F32.E4M3.E4M3 R32, gdesc[UR8], R32 ;  /* 0x00200000082079f3 */ /* 0x000fe20008700820 */
[----:B------:R-:W-:Y:S01]  /*2fc0*/  UIADD3 UR8, UP0, UR8, 0x2, URZ ;  /* 0x0000000208087890 */ /* 0x000fe2000ff1e03f */
[----:B------:R-:W-:-:S03]  /*2fd0*/  UMOV UR4, URZ ;  /* 0x0000003f00047c82 */ /* 0x000fc60008000000 */
[----:B------:R-:W-:-:S03]  /*2fe0*/  UIADD3.X UR5, UR4, -0x7fffffe0, URZ, UP0, !UPT ;  /* 0x8000002004057890 */ /* 0x000fc600087fe43f */
[----:B------:R-:W-:Y:S02]  /*2ff0*/  UMOV UR4, UR8 ;  /* 0x0000000800047c82 */ /* 0x000fe40008000000 */
[----:B------:R-:W-:-:S04]  /*3000*/  UIADD3.64 UR8, UR4, 0x1fe, URZ ;  /* 0x000001fe04087897 */ /* 0x000fc8000fffe03f */
[----:B------:R-:W-:Y:S05]  /*3010*/  QGMMA.64x16x32.F32.E4M3.E4M3 R32, gdesc[UR4], R32 ;  /* 0x00200000042079f3 */ /* 0x000fea0008700820 */
[----:B------:R-:W-:Y:S01]  /*3020*/  QGMMA.64x16x32.F32.E4M3.E4M3 R24, gdesc[UR8], R24 ;  /* 0x00200000081879f3 */ /* 0x000fe20008700818 */
[----:B------:R-:W-:Y:S01]  /*3030*/  UIADD3.64 UR4, UR4, 0x200, URZ ;  /* 0x0000020004047897 */ /* 0x000fe2000fffe03f */
[----:B------:R-:W-:-:S05]  /*3040*/  VIADD R59, R59, 0xffffffff ;  /* 0xffffffff3b3b7836 */ /* 0x000fca0000000000 */
[----:B------:R-:W-:-:S03]  /*3050*/  ISETP.NE.U32.AND P0, PT, R59, RZ, PT ;  /* 0x000000ff3b00720c */ /* 0x000fc60003f05070 */
[----:B------:R-:W-:Y:S01]  /*3060*/  QGMMA.64x16x32.F32.E4M3.E4M3 R24, gdesc[UR4], R24, gsb0 ;  /* 0x00200000041879f3 */ /* 0x000fe20008000818 */
[C---:B------:R-:W-:Y:S02]  /*3070*/  IADD3 R54, P2, R63.reuse, R54, RZ ;  /* 0x000000363f367210 */ /* 0x040fe40007f5e0ff */
[----:B------:R-:W-:Y:S01]  /*3080*/  IADD3 R58, P1, R64, R58, RZ ;  /* 0x0000003a403a7210 */ /* 0x000fe20007f3e0ff */
[----:B------:R-:W-:Y:S01]  /*3090*/  VIADD R60, R60, 0xffffffc0 ;  /* 0xffffffc03c3c7836 */ /* 0x000fe20000000000 */
[----:B------:R-:W-:Y:S02]  /*30a0*/  LEA.HI.X.SX32 R21, R63, R21, 0x1, P2 ;  /* 0x000000153f157211 */ /* 0x000fe400010f0eff */
[----:B------:R-:W-:Y:S01]  /*30b0*/  LEA.HI.X.SX32 R61, R64, R61, 0x1, P1 ;  /* 0x0000003d403d7211 */ /* 0x000fe200008f0eff */
[----:B------:R-:W-:Y:S02]  /*30c0*/  WARPGROUP.DEPBAR.LE gsb0, 0x0 ;  /* 0x00008000000079c5 */ /* 0x000fe40000010000 */
[----:B0-----:R-:W-:Y:S06]  /*30d0*/  @P0 BRA `(.L_x_2) ;  /* 0xffffffe000680947 */ /* 0x001fec000383ffff */
.L_x_1:
[----:B------:R-:W-:Y:S01]  /*30e0*/  BAR.SYNC.DEFER_BLOCKING 0x0 ;  /* 0x0000000000007b1d */ /* 0x000fe20000010000 */
[C---:B------:R-:W-:Y:S01]  /*30f0*/  IMAD.SHL.U32 R2, R0.reuse, 0x10, RZ ;  /* 0x0000001000027824 */ /* 0x040fe200078e00ff */
[----:B------:R-:W-:Y:S01]  /*3100*/  F2FP.SATFINITE.E4M3.F32.PACK_AB_MERGE_C R34, R35, R34, RZ ;  /* 0x000000222322723e */ /* 0x000fe200048070ff */
[----:B------:R-:W-:Y:S01]  /*3110*/  IMAD.SHL.U32 R0, R0, 0x80, RZ ;  /* 0x0000008000007824 */ /* 0x000fe200078e00ff */
[----:B------:R-:W-:Y:S01]  /*3120*/  F2FP.SATFINITE.E4M3.F32.PACK_AB_MERGE_C R39, R39, R38, RZ ;  /* 0x000000262727723e */ /* 0x000fe200048070ff */
[----:B------:R-:W-:Y:S01]  /*3130*/  VIADD R8, R23, 0x3 ;  /* 0x0000000317087836 */ /* 0x000fe20000000000 */
[----:B------:R-:W-:Y:S01]  /*3140*/  LOP3.LUT R2, R2, 0xf0, RZ, 0xc0, !PT ;  /* 0x000000f002027812 */ /* 0x000fe200078ec0ff */
[----:B------:R-:W-:Y:S01]  /*3150*/  ULDC.64 UR8, c[0x0][0x228] ;  /* 0x00008a0000087ab9 */ /* 0x000fe20000000a00 */
[----:B------:R-:W-:Y:S01]  /*3160*/  LOP3.LUT R3, R0, 0x800, RZ, 0xc0, !PT ;  /* 0x0000080000037812 */ /* 0x000fe200078ec0ff */
[----:B------:R-:W-:Y:S01]  /*3170*/  ULDC UR4, c[0x0][0x244] ;  /* 0x0000910000047ab9 */ /* 0x000fe20000000800 */
[----:B------:R-:W-:Y:S01]  /*3180*/  LOP3.LUT R40, R40, 0x700, RZ, 0xc0, !PT ;  /* 0x0000070028287812 */ /* 0x000fe200078ec0ff */
[----:B------:R-:W-:Y:S01]  /*3190*/  ULDC UR6, c[0x0][0x248] ;  /* 0x0000920000067ab9 */ /* 0x000fe20000000800 */
[----:B------:R-:W-:Y:S01]  /*31a0*/  IADD3 R3, R3, UR12, R2 ;  /* 0x0000000c03037c10 */ /* 0x000fe2000fffe002 */
[----:B------:R-:W-:Y:S01]  /*31b0*/  VIADD R2, R23, 0x1 ;  /* 0x0000000117027836 */ /* 0x000fe20000000000 */
[----:B------:R-:W-:Y:S01]  /*31c0*/  F2FP.SATFINITE.E4M3.F32.PACK_AB_MERGE_C R32, R33, R32, RZ ;  /* 0x000000202120723e */ /* 0x000fe200048070ff */
[----:B------:R-:W-:Y:S01]  /*31d0*/  VIADD R0, R23, 0x2 ;  /* 0x0000000217007836 */ /* 0x000fe20000000000 */
[----:B------:R-:W-:Y:S01]  /*31e0*/  F2FP.SATFINITE.E4M3.F32.PACK_AB_MERGE_C R37, R37, R36, RZ ;  /* 0x000000242525723e */ /* 0x000fe200048070ff */
[----:B------:R-:W-:Y:S01]  /*31f0*/  IMAD.IADD R3, R40, 0x1, R3 ;  /* 0x0000000128037824 */ /* 0x000fe200078e0203 */
[----:B------:R-:W-:-:S02]  /*3200*/  F2FP.SATFINITE.E4M3.F32.PACK_AB_MERGE_C R24, R25, R24, RZ ;  /* 0x000000181918723e */ /* 0x000fc400048070ff */
[----:B------:R-:W-:Y:S02]  /*3210*/  F2FP.SATFINITE.E4M3.F32.PACK_AB_MERGE_C R26, R27, R26, RZ ;  /* 0x0000001a1b1a723e */ /* 0x000fe400048070ff */
[----:B------:R-:W-:Y:S02]  /*3220*/  F2FP.SATFINITE.E4M3.F32.PACK_AB_MERGE_C R29, R29, R28, RZ ;  /* 0x0000001c1d1d723e */ /* 0x000fe400048070ff */
[----:B------:R-:W-:Y:S02]  /*3230*/  F2FP.SATFINITE.E4M3.F32.PACK_AB_MERGE_C R31, R31, R30, RZ ;  /* 0x0000001e1f1f723e */ /* 0x000fe400048070ff */
[----:B------:R-:W-:Y:S02]  /*3240*/  PRMT R33, R34, 0x5410, R39 ;  /* 0x0000541022217816 */ /* 0x000fe40000000027 */
[----:B------:R-:W-:Y:S02]  /*3250*/  PRMT R32, R32, 0x5410, R37 ;  /* 0x0000541020207816 */ /* 0x000fe40000000025 */
[----:B------:R-:W-:-:S02]  /*3260*/  PRMT R34, R24, 0x5410, R29 ;  /* 0x0000541018227816 */ /* 0x000fc4000000001d */
[----:B------:R-:W-:Y:S02]  /*3270*/  PRMT R35, R26, 0x5410, R31 ;  /* 0x000054101a237816 */ /* 0x000fe4000000001f */
[----:B------:R-:W-:Y:S02]  /*3280*/  LEA R4, R20, UR12, 0x4 ;  /* 0x0000000c14047c11 */ /* 0x000fe4000f8e20ff */
[C---:B------:R-:W-:Y:S01]  /*3290*/  ISETP.GE.AND P0, PT, R22.reuse, UR8, PT ;  /* 0x0000000816007c0c */ /* 0x040fe2000bf06270 */
[----:B------:R0:W-:Y:S01]  /*32a0*/  STSM.16.M88.4 [R3], R32 ;  /* 0x0000002003007844 */ /* 0x0001e20000000200 */
[----:B------:R-:W-:Y:S01]  /*32b0*/  IMAD R22, R22, UR4, RZ ;  /* 0x0000000416167c24 */ /* 0x000fe2000f8e02ff */
[----:B------:R-:W-:Y:S01]  /*32c0*/  ULDC.64 UR4, c[0x0][0x220] ;  /* 0x0000880000047ab9 */ /* 0x000fe20000000a00 */
[----:B------:R-:W-:Y:S01]  /*32d0*/  BAR.SYNC.DEFER_BLOCKING 0x0 ;  /* 0x0000000000007b1d */ /* 0x000fe20000010000 */
[----:B------:R-:W-:Y:S02]  /*32e0*/  ISETP.LT.AND P5, PT, R23, UR9, !P0 ;  /* 0x0000000917007c0c */ /* 0x000fe4000c7a1270 */
[----:B------:R-:W-:-:S02]  /*32f0*/  IADD3 R16, P1, R22, UR4, RZ ;  /* 0x0000000416107c10 */ /* 0x000fc4000ff3e0ff */
[----:B------:R-:W-:Y:S02]  /*3300*/  ISETP.LT.AND P4, PT, R2, UR9, !P0 ;  /* 0x0000000902007c0c */ /* 0x000fe4000c781270 */
[----:B------:R-:W-:Y:S02]  /*3310*/  LEA.HI.X.SX32 R22, R22, UR5, 0x1, P1 ;  /* 0x0000000516167c11 */ /* 0x000fe400088f0eff */
[----:B------:R-:W-:Y:S02]  /*3320*/  ISETP.LT.AND P2, PT, R8, UR9, !P0 ;  /* 0x0000000908007c0c */ /* 0x000fe4000c741270 */
[----:B------:R-:W-:Y:S01]  /*3330*/  ISETP.LT.AND P3, PT, R0, UR9, !P0 ;  /* 0x0000000900007c0c */ /* 0x000fe2000c761270 */
[C---:B0-----:R-:W-:Y:S02]  /*3340*/  IMAD R3, R23.reuse, UR6, RZ ;  /* 0x0000000617037c24 */ /* 0x041fe4000f8e02ff */
[----:B------:R-:W-:Y:S02]  /*3350*/  VIADD R0, R23, 0x4 ;  /* 0x0000000417007836 */ /* 0x000fe40000000000 */
[C---:B------:R-:W-:Y:S01]  /*3360*/  VIADD R9, R3.reuse, UR6 ;  /* 0x0000000603097c36 */ /* 0x040fe20008000000 */
[----:B------:R-:W-:-:S03]  /*3370*/  IADD3 R2, P1, R3, R16, RZ ;  /* 0x0000001003027210 */ /* 0x000fc60007f3e0ff */
[C---:B------:R-:W-:Y:S01]  /*3380*/  VIADD R11, R9.reuse, UR6 ;  /* 0x00000006090b7c36 */ /* 0x040fe20008000000 */
[----:B------:R-:W-:Y:S02]  /*3390*/  IADD3 R8, P6, R9, R16, RZ ;  /* 0x0000001009087210 */ /* 0x000fe40007fde0ff */
[-C--:B------:R-:W-:Y:S01]  /*33a0*/  LEA.HI.X.SX32 R3, R3, R22.reuse, 0x1, P1 ;  /* 0x0000001603037211 */ /* 0x080fe200008f0eff */
[----:B------:R-:W0:Y:S01]  /*33b0*/  LDS.128 R4, [R4] ;  /* 0x0000000004047984 */ /* 0x000e220000000c00 */
[----:B------:R-:W-:Y:S01]  /*33c0*/  LEA.HI.X.SX32 R9, R9, R22, 0x1, P6 ;  /* 0x0000001609097211 */ /* 0x000fe200030f0eff */
[C---:B------:R-:W-:Y:S01]  /*33d0*/  VIADD R12, R11.reuse, UR6 ;  /* 0x000000060b0c7c36 */ /* 0x040fe20008000000 */
[----:B------:R-:W-:Y:S02]  /*33e0*/  IADD3 R10, P6, R11, R16, RZ ;  /* 0x000000100b0a7210 */ /* 0x000fe40007fde0ff */
[----:B------:R-:W-:Y:S01]  /*33f0*/  ISETP.LT.AND P1, PT, R0, UR9, !P0 ;  /* 0x0000000900007c0c */ /* 0x000fe2000c721270 */
[----:B------:R-:W-:Y:S01]  /*3400*/  VIADD R0, R23, 0x5 ;  /* 0x0000000517007836 */ /* 0x000fe20000000000 */
[----:B------:R-:W-:-:S02]  /*3410*/  LEA.HI.X.SX32 R11, R11, R22, 0x1, P6 ;  /* 0x000000160b0b7211 */ /* 0x000fc400030f0eff */
[C---:B0-----:R-:W-:Y:S02]  /*3420*/  PRMT R13, R4.reuse, 0x7770, RZ ;  /* 0x00007770040d7816 */ /* 0x041fe400000000ff */
[----:B------:R-:W-:Y:S02]  /*3430*/  PRMT R15, R4, 0x7771, RZ ;  /* 0x00007771040f7816 */ /* 0x000fe400000000ff */
[----:B------:R-:W-:Y:S01]  /*3440*/  PRMT R17, R5, 0x7770, RZ ;  /* 0x0000777005117816 */ /* 0x000fe200000000ff */
[----:B------:R0:W-:Y:S01]  /*3450*/  @P5 STG.E.U8 desc[UR14][R2.64], R13 ;  /* 0x0000000d02005986 */ /* 0x0001e2000c10110e */
[----:B------:R-:W-:Y:S01]  /*3460*/  ISETP.LT.AND P5, PT, R0, UR9, !P0 ;  /* 0x0000000900007c0c */ /* 0x000fe2000c7a1270 */
[----:B------:R-:W-:Y:S01]  /*3470*/  VIADD R0, R23, 0x6 ;  /* 0x0000000617007836 */ /* 0x000fe20000000000 */
[C---:B------:R-:W-:Y:S01]  /*3480*/  PRMT R19, R5.reuse, 0x7771, RZ ;  /* 0x0000777105137816 */ /* 0x040fe200000000ff */
[----:B------:R1:W-:Y:S01]  /*3490*/  @P4 STG.E.U8 desc[UR14][R8.64], R15 ;  /* 0x0000000f08004986 */ /* 0x0003e2000c10110e */
[----:B------:R-:W-:-:S02]  /*34a0*/  PRMT R25, R5, 0x7772, RZ ;  /* 0x0000777205197816 */ /* 0x000fc400000000ff */
[----:B------:R-:W-:Y:S01]  /*34b0*/  ISETP.LT.AND P4, PT, R0, UR9, !P0 ;  /* 0x0000000900007c0c */ /* 0x000fe2000c781270 */
[C---:B------:R-:W-:Y:S01]  /*34c0*/  VIADD R0, R23.reuse, 0x7 ;  /* 0x0000000717007836 */ /* 0x040fe20000000000 */
[----:B------:R2:W-:Y:S01]  /*34d0*/  @P3 STG.E.U8 desc[UR14][R10.64], R17 ;  /* 0x000000110a003986 */ /* 0x0005e2000c10110e */
[----:B------:R-:W-:Y:S02]  /*34e0*/  PRMT R21, R6, 0x7772, RZ ;  /* 0x0000777206157816 */ /* 0x000fe400000000ff */
[C---:B0-----:R-:W-:Y:S01]  /*34f0*/  IADD3 R2, P6, R12.reuse, R16, RZ ;  /* 0x000000100c027210 */ /* 0x041fe20007fde0ff */
[----:B------:R-:W-:Y:S01]  /*3500*/  VIADD R13, R12, UR6 ;  /* 0x000000060c0d7c36 */ /* 0x000fe20008000000 */
[----:B------:R-:W-:Y:S01]  /*3510*/  ISETP.LT.AND P3, PT, R0, UR9, !P0 ;  /* 0x0000000900007c0c */ /* 0x000fe2000c761270 */
[----:B------:R-:W-:Y:S01]  /*3520*/  VIADD R0, R23, 0x8 ;  /* 0x0000000817007836 */ /* 0x000fe20000000000 */
[----:B------:R-:W-:Y:S01]  /*3530*/  LEA.HI.X.SX32 R3, R12, R22, 0x1, P6 ;  /* 0x000000160c037211 */ /* 0x000fe200030f0eff */
[C---:B------:R-:W-:Y:S01]  /*3540*/  VIADD R14, R13.reuse, UR6 ;  /* 0x000000060d0e7c36 */ /* 0x040fe20008000000 */
[----:B-1----:R-:W-:-:S02]  /*3550*/  IADD3 R8, P6, R13, R16, RZ ;  /* 0x000000100d087210 */ /* 0x002fc40007fde0ff */
[----:B------:R-:W-:Y:S01]  /*3560*/  PRMT R15, R6, 0x7770, RZ ;  /* 0x00007770060f7816 */ /* 0x000fe200000000ff */
[----:B------:R0:W-:Y:S01]  /*3570*/  @P2 STG.E.U8 desc[UR14][R2.64], R19 ;  /* 0x0000001302002986 */ /* 0x0001e2000c10110e */
[----:B------:R-:W-:Y:S02]  /*3580*/  LEA.HI.X.SX32 R9, R13, R22, 0x1, P6 ;  /* 0x000000160d097211 */ /* 0x000fe400030f0eff */
[----:B------:R-:W-:Y:S02]  /*3590*/  IADD3 R12, P6, R14, R16, RZ ;  /* 0x000000100e0c7210 */ /* 0x000fe40007fde0ff */
[----:B------:R-:W-:Y:S01]  /*35a0*/  ISETP.LT.AND P2, PT, R0, UR9, !P0 ;  /* 0x0000000900007c0c */ /* 0x000fe2000c741270 */
[C---:B------:R-:W-:Y:S01]  /*35b0*/  VIADD R0, R23.reuse, 0x9 ;  /* 0x0000000917007836 */ /* 0x040fe20000000000 */
[C---:B------:R-:W-:Y:S01]  /*35c0*/  LEA.HI.X.SX32 R13, R14.reuse, R22, 0x1, P6 ;  /* 0x000000160e0d7211 */ /* 0x040fe200030f0eff */
[----:B------:R-:W-:Y:S01]  /*35d0*/  VIADD R14, R14, UR6 ;  /* 0x000000060e0e7c36 */ /* 0x000fe20008000000 */
[----:B--2---:R-:W-:Y:S01]  /*35e0*/  PRMT R17, R6, 0x7771, RZ ;  /* 0x0000777106117816 */ /* 0x004fe200000000ff */
[----:B------:R1:W-:Y:S01]  /*35f0*/  @P1 STG.E.U8 desc[UR14][R8.64], R15 ;  /* 0x0000000f08001986 */ /* 0x0003e2000c10110e */
[----:B------:R-:W-:Y:S01]  /*3600*/  ISETP.LT.AND P1, PT, R0, UR9, !P0 ;  /* 0x0000000900007c0c */ /* 0x000fe2000c721270 */
[C---:B------:R-:W-:Y:S01]  /*3610*/  VIADD R10, R14.reuse, UR6 ;  /* 0x000000060e0a7c36 */ /* 0x040fe20008000000 */
[----:B0-----:R-:W-:Y:S01]  /*3620*/  IADD3 R2, P6, R14, R16, RZ ;  /* 0x000000100e027210 */ /* 0x001fe20007fde0ff */
[----:B------:R0:W-:Y:S01]  /*3630*/  @P5 STG.E.U8 desc[UR14][R12.64], R17 ;  /* 0x000000110c005986 */ /* 0x0001e2000c10110e */
[----:B------:R-:W-:Y:S01]  /*3640*/  VIADD R0, R23, 0xa ;  /* 0x0000000a17007836 */ /* 0x000fe20000000000 */
[----:B------:R-:W-:Y:S01]  /*3650*/  PRMT R19, R7, 0x7770, RZ ;  /* 0x0000777007137816 */ /* 0x000fe200000000ff */
[----:B------:R-:W-:Y:S01]  /*3660*/  VIADD R11, R10, UR6 ;  /* 0x000000060a0b7c36 */ /* 0x000fe20008000000 */
[----:B------:R-:W-:-:S02]  /*3670*/  LEA.HI.X.SX32 R3, R14, R22, 0x1, P6 ;  /* 0x000000160e037211 */ /* 0x000fc400030f0eff */
[----:B------:R-:W-:Y:S01]  /*3680*/  ISETP.LT.AND P5, PT, R0, UR9, !P0 ;  /* 0x0000000900007c0c */ /* 0x000fe2000c7a1270 */
[----:B------:R-:W-:Y:S01]  /*3690*/  VIADD R0, R23, 0xb ;  /* 0x0000000b17007836 */ /* 0x000fe20000000000 */
[C---:B-1----:R-:W-:Y:S01]  /*36a0*/  IADD3 R8, P6, R10.reuse, R16, RZ ;  /* 0x000000100a087210 */ /* 0x042fe20007fde0ff */
[----:B------:R1:W-:Y:S01]  /*36b0*/  @P4 STG.E.U8 desc[UR14][R2.64], R19 ;  /* 0x0000001302004986 */ /* 0x0003e2000c10110e */
[----:B------:R-:W-:Y:S01]  /*36c0*/  PRMT R15, R7, 0x7771, RZ ;  /* 0x00007771070f7816 */ /* 0x000fe200000000ff */
[C---:B0-----:R-:W-:Y:S01]  /*36d0*/  VIADD R13, R11.reuse, UR6 ;  /* 0x000000060b0d7c36 */ /* 0x041fe20008000000 */
[----:B------:R-:W-:Y:S02]  /*36e0*/  LEA.HI.X.SX32 R9, R10, R22, 0x1, P6 ;  /* 0x000000160a097211 */ /* 0x000fe400030f0eff */
[----:B------:R-:W-:Y:S01]  /*36f0*/  IADD3 R10, P6, R11, R16, RZ ;  /* 0x000000100b0a7210 */ /* 0x000fe20007fde0ff */
[----:B------:R-:W-:Y:S01]  /*3700*/  VIADD R14, R13, UR6 ;  /* 0x000000060d0e7c36 */ /* 0x000fe20008000000 */
[----:B------:R-:W-:Y:S01]  /*3710*/  PRMT R17, R4, 0x7772, RZ ;  /* 0x0000777204117816 */ /* 0x000fe200000000ff */
[----:B------:R0:W-:Y:S01]  /*3720*/  @P3 STG.E.U8 desc[UR14][R8.64], R15 ;  /* 0x0000000f08003986 */ /* 0x0001e2000c10110e */
[----:B------:R-:W-:-:S02]  /*3730*/  LEA.HI.X.SX32 R11, R11, R22, 0x1, P6 ;  /* 0x000000160b0b7211 */ /* 0x000fc400030f0eff */
[----:B------:R-:W-:Y:S02]  /*3740*/  IADD3 R12, P6, R13, R16, RZ ;  /* 0x000000100d0c7210 */ /* 0x000fe40007fde0ff */
[----:B-1----:R-:W-:Y:S01]  /*3750*/  PRMT R19, R4, 0x7773, RZ ;  /* 0x0000777304137816 */ /* 0x002fe200000000ff */
[----:B------:R1:W-:Y:S01]  /*3760*/  @P2 STG.E.U8 desc[UR14][R10.64], R17 ;  /* 0x000000110a002986 */ /* 0x0003e2000c10110e */
[----:B------:R-:W-:Y:S01]  /*3770*/  ISETP.LT.AND P4, PT, R0, UR9, !P0 ;  /* 0x0000000900007c0c */ /* 0x000fe2000c781270 */
[----:B------:R-:W-:Y:S01]  /*3780*/  VIADD R0, R23, 0xc ;  /* 0x0000000c17007836 */ /* 0x000fe20000000000 */
[----:B------:R-:W-:Y:S02]  /*3790*/  LEA.HI.X.SX32 R13, R13, R22, 0x1, P6 ;  /* 0x000000160d0d7211 */ /* 0x000fe400030f0eff */
[CC--:B------:R-:W-:Y:S01]  /*37a0*/  IADD3 R2, P6, R14.reuse, R16.reuse, RZ ;  /* 0x000000100e027210 */ /* 0x0c0fe20007fde0ff */
[----:B0-----:R-:W-:Y:S01]  /*37b0*/  VIADD R9, R14, UR6 ;  /* 0x000000060e097c36 */ /* 0x001fe20008000000 */
[----:B------:R-:W-:Y:S01]  /*37c0*/  ISETP.LT.AND P3, PT, R0, UR9, !P0 ;  /* 0x0000000900007c0c */ /* 0x000fe2000c761270 */
[----:B------:R-:W-:Y:S01]  /*37d0*/  VIADD R0, R23, 0xd ;  /* 0x0000000d17007836 */ /* 0x000fe20000000000 */
[----:B------:R0:W-:Y:S01]  /*37e0*/  @P1 STG.E.U8 desc[UR14][R12.64], R19 ;  /* 0x000000130c001986 */ /* 0x0001e2000c10110e */
[C---:B------:R-:W-:Y:S01]  /*37f0*/  VIADD R4, R9.reuse, UR6 ;  /* 0x0000000609047c36 */ /* 0x040fe20008000000 */
[----:B------:R-:W-:-:S02]  /*3800*/  IADD3 R8, P1, R9, R16, RZ ;  /* 0x0000001009087210 */ /* 0x000fc40007f3e0ff */
[----:B------:R-:W-:Y:S01]  /*3810*/  ISETP.LT.AND P2, PT, R0, UR9, !P0 ;  /* 0x0000000900007c0c */ /* 0x000fe2000c741270 */
[----:B------:R-:W-:Y:S01]  /*3820*/  VIADD R15, R4, UR6 ;  /* 0x00000006040f7c36 */ /* 0x000fe20008000000 */
[-C--:B------:R-:W-:Y:S01]  /*3830*/  LEA.HI.X.SX32 R9, R9, R22.reuse, 0x1, P1 ;  /* 0x0000001609097211 */ /* 0x080fe200008f0eff */
[----:B------:R-:W-:Y:S01]  /*3840*/  VIADD R0, R23, 0xe ;  /* 0x0000000e17007836 */ /* 0x000fe20000000000 */
[----:B------:R-:W-:Y:S01]  /*3850*/  LEA.HI.X.SX32 R3, R14, R22, 0x1, P6 ;  /* 0x000000160e037211 */ /* 0x000fe200030f0eff */
[----:B-1----:R-:W-:Y:S01]  /*3860*/  VIADD R17, R15, UR6 ;  /* 0x000000060f117c36 */ /* 0x002fe20008000000 */
[-C--:B------:R-:W-:Y:S01]  /*3870*/  IADD3 R10, P6, R4, R16.reuse, RZ ;  /* 0x00000010040a7210 */ /* 0x080fe20007fde0ff */
[----:B------:R-:W-:Y:S01]  /*3880*/  VIADD R23, R23, 0xf ;  /* 0x0000000f17177836 */ /* 0x000fe20000000000 */
[----:B0-----:R-:W-:Y:S01]  /*3890*/  PRMT R19, R6, 0x7773, RZ ;  /* 0x0000777306137816 */ /* 0x001fe200000000ff */
[----:B------:R0:W-:Y:S01]  /*38a0*/  @P5 STG.E.U8 desc[UR14][R2.64], R25 ;  /* 0x0000001902005986 */ /* 0x0001e2000c10110e */
[----:B------:R-:W-:-:S02]  /*38b0*/  IADD3 R12, P1, R17, R16, RZ ;  /* 0x00000010110c7210 */ /* 0x000fc40007f3e0ff */
[-C--:B------:R-:W-:Y:S01]  /*38c0*/  LEA.HI.X.SX32 R11, R4, R22.reuse, 0x1, P6 ;  /* 0x00000016040b7211 */ /* 0x080fe200030f0eff */
[C---:B------:R-:W-:Y:S01]  /*38d0*/  VIADD R4, R17.reuse, UR6 ;  /* 0x0000000611047c36 */ /* 0x040fe20008000000 */
[----:B------:R-:W-:Y:S02]  /*38e0*/  LEA.HI.X.SX32 R13, R17, R22, 0x1, P1 ;  /* 0x00000016110d7211 */ /* 0x000fe400008f0eff */
[----:B------:R-:W-:Y:S02]  /*38f0*/  ISETP.LT.AND P1, PT, R0, UR9, !P0 ;  /* 0x0000000900007c0c */ /* 0x000fe4000c721270 */
[----:B------:R-:W-:Y:S02]  /*3900*/  ISETP.LT.AND P0, PT, R23, UR9, !P0 ;  /* 0x0000000917007c0c */ /* 0x000fe4000c701270 */
[----:B------:R-:W-:Y:S02]  /*3910*/  IADD3 R14, P6, R15, R16, RZ ;  /* 0x000000100f0e7210 */ /* 0x000fe40007fde0ff */
[----:B------:R-:W-:-:S02]  /*3920*/  PRMT R23, R5, 0x7773, RZ ;  /* 0x0000777305177816 */ /* 0x000fc400000000ff */
[----:B------:R-:W-:Y:S02]  /*3930*/  LEA.HI.X.SX32 R15, R15, R22, 0x1, P6 ;  /* 0x000000160f0f7211 */ /* 0x000fe400030f0eff */
[C---:B------:R-:W-:Y:S01]  /*3940*/  PRMT R5, R7.reuse, 0x7773, RZ ;  /* 0x0000777307057816 */ /* 0x040fe200000000ff */
[----:B------:R0:W-:Y:S01]  /*3950*/  @P4 STG.E.U8 desc[UR14][R8.64], R23 ;  /* 0x0000001708004986 */ /* 0x0001e2000c10110e */
[----:B------:R-:W-:Y:S02]  /*3960*/  PRMT R7, R7, 0x7772, RZ ;  /* 0x0000777207077816 */ /* 0x000fe400000000ff */
[C---:B------:R-:W-:Y:S01]  /*3970*/  IADD3 R16, P6, R4.reuse, R16, RZ ;  /* 0x0000001004107210 */ /* 0x040fe20007fde0ff */
[----:B------:R0:W-:Y:S03]  /*3980*/  @P3 STG.E.U8 desc[UR14][R10.64], R21 ;  /* 0x000000150a003986 */ /* 0x0001e6000c10110e */
[----:B------:R-:W-:Y:S01]  /*3990*/  LEA.HI.X.SX32 R17, R4, R22, 0x1, P6 ;  /* 0x0000001604117211 */ /* 0x000fe200030f0eff */
[----:B------:R0:W-:Y:S04]  /*39a0*/  @P2 STG.E.U8 desc[UR14][R14.64], R19 ;  /* 0x000000130e002986 */ /* 0x0001e8000c10110e */
[----:B------:R0:W-:Y:S01]  /*39b0*/  @P1 STG.E.U8 desc[UR14][R12.64], R7 ;  /* 0x000000070c001986 */ /* 0x0001e2000c10110e */
[----:B------:R-:W-:Y:S05]  /*39c0*/  @!P0 EXIT ;  /* 0x000000000000894d */ /* 0x000fea0003800000 */
[----:B------:R-:W-:Y:S01]  /*39d0*/  STG.E.U8 desc[UR14][R16.64], R5 ;  /* 0x0000000510007986 */ /* 0x000fe2000c10110e */
[----:B------:R-:W-:Y:S05]  /*39e0*/  EXIT ;  /* 0x000000000000794d */ /* 0x000fea0003800000 */
.L_x_3:
[----:B------:R-:W-:-:S00]  /*39f0*/  BRA `(.L_x_3) ;  /* 0xfffffffc00fc7947 */ /* 0x000fc0000383ffff */
[----:B------:R-:W-:-:S00]  /*3a00*/  NOP ;  /* 0x0000000000007918 */ /* 0x000fc00000000000 */
[----:B------:R-:W-:-:S00]  /*3a10*/  NOP ;  /* 0x0000000000007918 */ /* 0x000fc00000000000 */
[----:B------:R-:W-:-:S00]  /*3a20*/  NOP ;  /* 0x0000000000007918 */ /* 0x000fc00000000000 */
[----:B------:R-:W-:-:S00]  /*3a30*/  NOP ;  /* 0x0000000000007918 */ /* 0x000fc00000000000 */
[----:B------:R-:W-:-:S00]  /*3a40*/  NOP ;  /* 0x0000000000007918 */ /* 0x000fc00000000000 */
[----:B------:R-:W-:-:S00]  /*3a50*/  NOP ;  /* 0x0000000000007918 */ /* 0x000fc00000000000 */
[----:B------:R-:W-:-:S00]  /*3a60*/  NOP ;  /* 0x0000000000007918 */ /* 0x000fc00000000000 */
[----:B------:R-:W-:-:S00]  /*3a70*/  NOP ;  /* 0x0000000000007918 */ /* 0x000fc00000000000 */
.L_x_4:


//--------------------- .nv.shared.matmul_kernel  --------------------------
	.section	.nv.shared.matmul_kernel,"aw",@nobits
	.sectionflags	@""
	.align	16
	.zero		1024


//--------------------- .nv.shared.reserved.0     --------------------------
	.section	.nv.shared.reserved.0,"aw",@nobits
	.weak		__nv_reservedSMEM_offset_0_alias
	.size		__nv_reservedSMEM_offset_0_alias, 0, 0
	.other		__nv_reservedSMEM_offset_0_alias,@"STO_CUDA_RESERVED_SHARED STV_DEFAULT"
__nv_reservedSMEM_offset_0_alias:
	.zero		0


//--------------------- .nv.constant0.matmul_kernel --------------------------
	.section	.nv.constant0.matmul_kernel,"a",@progbits
	.sectionflags	@""
	.align	4
.nv.constant0.matmul_kernel:
	.zero		608


//--------------------- SYMBOLS --------------------------

	.type		.nv.reservedSmem.offset0,@object
	.size		.nv.reservedSmem.offset0,0x4
